def attn_fwd(
    Q,
    K,
    V,
    Out,
    Lse,
    sm_scale,
    stride_qz,
    stride_qh,
    stride_qm,
    stride_qk,
    stride_kz,
    stride_kh,
    stride_kn,
    stride_kk,
    stride_vz,
    stride_vh,
    stride_vn,
    stride_vk,
    stride_oz,
    stride_oh,
    stride_om,
    stride_ok,
    seqlen_q,
    seqlen_k,
    BLOCK_M: tl.constexpr,
    BLOCK_N: tl.constexpr,
    HEAD_DIM: tl.constexpr,
    CAUSAL: tl.constexpr,
):
    start_m = tl.program_id(0)
    off_hz = tl.program_id(1)
    q_off = off_hz * stride_qh
    k_off = off_hz * stride_kh
    v_off = off_hz * stride_vh
    offs_m = start_m * BLOCK_M + tl.arange(0, BLOCK_M)
    offs_d = tl.arange(0, HEAD_DIM)
    offs_n = tl.arange(0, BLOCK_N)
    q_ptrs = Q + q_off + offs_m[:, None] * stride_qm + offs_d[None, :] * stride_qk
    k_ptrs = K + k_off + offs_d[:, None] * stride_kk + offs_n[None, :] * stride_kn
    v_ptrs = V + v_off + offs_n[:, None] * stride_vn + offs_d[None, :] * stride_vk
    m_i = tl.full([BLOCK_M], float("-inf"), dtype=tl.float32)
    l_i = tl.zeros([BLOCK_M], dtype=tl.float32) + 1.0
    acc = tl.zeros([BLOCK_M, HEAD_DIM], dtype=tl.float32)
    q = tl.load(q_ptrs)
    acc, l_i, m_i = _attn_fwd_inner(
        acc,
        l_i,
        m_i,
        q,
        k_ptrs,
        v_ptrs,
        sm_scale,
        stride_kn,
        stride_vn,
        start_m,
        seqlen_k,
        BLOCK_M,
        BLOCK_N,
        HEAD_DIM,
        CAUSAL,
    )
    acc = acc / l_i[:, None]
    lse = m_i + tl.math.log2(l_i) / 1.4426950408889634
    o_ptrs = (
        Out
        + off_hz * stride_oh
        + offs_m[:, None] * stride_om
        + offs_d[None, :] * stride_ok
    )
    tl.store(o_ptrs, acc.to(Out.dtype.element_ty))
    tl.store(Lse + off_hz * seqlen_q + offs_m, lse)

# config = {"BLOCK_M": 128, "BLOCK_N": 128, "HEAD_DIM": 32, "arch": "sm_100", "causal": false, "dtype": "bf16", "num_stages": 2, "num_warps": 8}
# arch = sm_100


// ===== COMPILED SASS (sm_100a) =====

	.target	sm_100a

	.elftype	@"ET_EXEC"


//--------------------- .note.nv.tkinfo           --------------------------
	.section	.note.nv.tkinfo,"",@"SHT_NOTE"
	.sectionflags	@"SHF_NOTE_NV_TKINFO"
	.tkinfo
        /*0018*/ 	.word	0x00000081
        /*0030*/ 	.string	""
        /*0030*/ 	.string	"ptxas-blackwell"
        /*0030*/ 	.string	"Cuda compilation tools, release 12.9, V12.9.86"
        /*0030*/ 	.string	"Build cuda_12.9.r12.9/compiler.36037853_0"
        /*0030*/ 	.string	"-v  -suppress-debug-info  -lineinfo  -arch sm_100a "



//--------------------- .note.nv.cuver            --------------------------
	.section	.note.nv.cuver,"",@"SHT_NOTE"
	.sectionflags	@"SHF_NOTE_NV_CUVER"
        /*0018*/ 	.short	0x0001
        /*001a*/ 	.short	0x0064
        /*001c*/ 	.short	0x0001
        /*001e*/ 	.short	0x0000
        /*0020*/ 	.short	0x0001
        /*0022*/ 	.short	0x0000


//--------------------- .nv.info                  --------------------------
	.section	.nv.info,"",@"SHT_CUDA_INFO"
	.align	4


	//----- nvinfo : EIATTR_REGCOUNT
	.align		4
        /*0000*/ 	.byte	0x04, 0x2f
        /*0002*/ 	.short	(.L_5 - .L_4)
	.align		4
.L_4:
        /*0004*/ 	.word	index@(attn_fwd)
        /*0008*/ 	.word	0x000000ab


	//----- nvinfo : EIATTR_FRAME_SIZE
	.align		4
.L_5:
        /*000c*/ 	.byte	0x04, 0x11
        /*000e*/ 	.short	(.L_7 - .L_6)
	.align		4
.L_6:
        /*0010*/ 	.word	index@($__internal_2_$__cuda_sm10x_tcgen05_guardrail_trap_unallocated_columns_being_dealloced)
        /*0014*/ 	.word	0x00000000


	//----- nvinfo : EIATTR_FRAME_SIZE
	.align		4
.L_7:
        /*0018*/ 	.byte	0x04, 0x11
        /*001a*/ 	.short	(.L_9 - .L_8)
	.align		4
.L_8:
        /*001c*/ 	.word	index@($__internal_1_$__cuda_sm10x_tcgen05_guardrail_trap_phase_invalid_during_alloc)
        /*0020*/ 	.word	0x00000000


	//----- nvinfo : EIATTR_FRAME_SIZE
	.align		4
.L_9:
        /*0024*/ 	.byte	0x04, 0x11
        /*0026*/ 	.short	(.L_11 - .L_10)
	.align		4
.L_10:
        /*0028*/ 	.word	index@($__internal_0_$__cuda_sm10x_tcgen05_guardrail_trap_col_being_dealloced_not_returned_by_alloc)
        /*002c*/ 	.word	0x00000000


	//----- nvinfo : EIATTR_FRAME_SIZE
	.align		4
.L_11:
        /*0030*/ 	.byte	0x04, 0x11
        /*0032*/ 	.short	(.L_13 - .L_12)
	.align		4
.L_12:
        /*0034*/ 	.word	index@(attn_fwd)
        /*0038*/ 	.word	0x00000000


	//----- nvinfo : EIATTR_MIN_STACK_SIZE
	.align		4
.L_13:
        /*003c*/ 	.byte	0x04, 0x12
        /*003e*/ 	.short	(.L_15 - .L_14)
	.align		4
.L_14:
        /*0040*/ 	.word	index@(attn_fwd)
        /*0044*/ 	.word	0x00000000
.L_15:


//--------------------- .nv.info.attn_fwd         --------------------------
	.section	.nv.info.attn_fwd,"",@"SHT_CUDA_INFO"
	.sectionflags	@""
	.align	4


	//----- nvinfo : EIATTR_CUDA_API_VERSION
	.align		4
        /*0000*/ 	.byte	0x04, 0x37
        /*0002*/ 	.short	(.L_17 - .L_16)
.L_16:
        /*0004*/ 	.word	0x00000081


	//----- nvinfo : EIATTR_KPARAM_INFO
	.align		4
.L_17:
        /*0008*/ 	.byte	0x04, 0x17
        /*000a*/ 	.short	(.L_19 - .L_18)
.L_18:
        /*000c*/ 	.word	0x00000000
        /*0010*/ 	.short	0x0019
        /*0012*/ 	.short	0x0080
        /*0014*/ 	.byte	0x00, 0xf4, 0x21, 0x00


	//----- nvinfo : EIATTR_KPARAM_INFO
	.align		4
.L_19:
        /*0018*/ 	.byte	0x04, 0x17
        /*001a*/ 	.short	(.L_21 - .L_20)
.L_20:
        /*001c*/ 	.word	0x00000000
        /*0020*/ 	.short	0x0018
        /*0022*/ 	.short	0x0078
        /*0024*/ 	.byte	0x00, 0xf4, 0x21, 0x00


	//----- nvinfo : EIATTR_KPARAM_INFO
	.align		4
.L_21:
        /*0028*/ 	.byte	0x04, 0x17
        /*002a*/ 	.short	(.L_23 - .L_22)
.L_22:
        /*002c*/ 	.word	0x00000000
        /*0030*/ 	.short	0x0017
        /*0032*/ 	.short	0x0070
        /*0034*/ 	.byte	0x00, 0xf0, 0x11, 0x00


	//----- nvinfo : EIATTR_KPARAM_INFO
	.align		4
.L_23:
        /*0038*/ 	.byte	0x04, 0x17
        /*003a*/ 	.short	(.L_25 - .L_24)
.L_24:
        /*003c*/ 	.word	0x00000000
        /*0040*/ 	.short	0x0016
        /*0042*/ 	.short	0x006c
        /*0044*/ 	.byte	0x00, 0xf0, 0x11, 0x00


	//----- nvinfo : EIATTR_KPARAM_INFO
	.align		4
.L_25:
        /*0048*/ 	.byte	0x04, 0x17
        /*004a*/ 	.short	(.L_27 - .L_26)
.L_26:
        /*004c*/ 	.word	0x00000000
        /*0050*/ 	.short	0x0015
        /*0052*/ 	.short	0x0068
        /*0054*/ 	.byte	0x00, 0xf0, 0x11, 0x00


	//----- nvinfo : EIATTR_KPARAM_INFO
	.align		4
.L_27:
        /*0058*/ 	.byte	0x04, 0x17
        /*005a*/ 	.short	(.L_29 - .L_28)
.L_28:
        /*005c*/ 	.word	0x00000000
        /*0060*/ 	.short	0x0014
        /*0062*/ 	.short	0x0064
        /*0064*/ 	.byte	0x00, 0xf0, 0x11, 0x00


	//----- nvinfo : EIATTR_KPARAM_INFO
	.align		4
.L_29:
        /*0068*/ 	.byte	0x04, 0x17
        /*006a*/ 	.short	(.L_31 - .L_30)
.L_30:
        /*006c*/ 	.word	0x00000000
        /*0070*/ 	.short	0x0013
        /*0072*/ 	.short	0x0060
        /*0074*/ 	.byte	0x00, 0xf0, 0x11, 0x00


	//----- nvinfo : EIATTR_KPARAM_INFO
	.align		4
.L_31:
        /*0078*/ 	.byte	0x04, 0x17
        /*007a*/ 	.short	(.L_33 - .L_32)
.L_32:
        /*007c*/ 	.word	0x00000000
        /*0080*/ 	.short	0x0012
        /*0082*/ 	.short	0x005c
        /*0084*/ 	.byte	0x00, 0xf0, 0x11, 0x00


	//----- nvinfo : EIATTR_KPARAM_INFO
	.align		4
.L_33:
        /*0088*/ 	.byte	0x04, 0x17
        /*008a*/ 	.short	(.L_35 - .L_34)
.L_34:
        /*008c*/ 	.word	0x00000000
        /*0090*/ 	.short	0x0011
        /*0092*/ 	.short	0x0058
        /*0094*/ 	.byte	0x00, 0xf0, 0x11, 0x00


	//----- nvinfo : EIATTR_KPARAM_INFO
	.align		4
.L_35:
        /*0098*/ 	.byte	0x04, 0x17
        /*009a*/ 	.short	(.L_37 - .L_36)
.L_36:
        /*009c*/ 	.word	0x00000000
        /*00a0*/ 	.short	0x0010
        /*00a2*/ 	.short	0x0054
        /*00a4*/ 	.byte	0x00, 0xf0, 0x11, 0x00


	//----- nvinfo : EIATTR_KPARAM_INFO
	.align		4
.L_37:
        /*00a8*/ 	.byte	0x04, 0x17
        /*00aa*/ 	.short	(.L_39 - .L_38)
.L_38:
        /*00ac*/ 	.word	0x00000000
        /*00b0*/ 	.short	0x000f
        /*00b2*/ 	.short	0x0050
        /*00b4*/ 	.byte	0x00, 0xf0, 0x11, 0x00


	//----- nvinfo : EIATTR_KPARAM_INFO
	.align		4
.L_39:
        /*00b8*/ 	.byte	0x04, 0x17
        /*00ba*/ 	.short	(.L_41 - .L_40)
.L_40:
        /*00bc*/ 	.word	0x00000000
        /*00c0*/ 	.short	0x000e
        /*00c2*/ 	.short	0x004c
        /*00c4*/ 	.byte	0x00, 0xf0, 0x11, 0x00


	//----- nvinfo : EIATTR_KPARAM_INFO
	.align		4
.L_41:
        /*00c8*/ 	.byte	0x04, 0x17
        /*00ca*/ 	.short	(.L_43 - .L_42)
.L_42:
        /*00cc*/ 	.word	0x00000000
        /*00d0*/ 	.short	0x000d
        /*00d2*/ 	.short	0x0048
        /*00d4*/ 	.byte	0x00, 0xf0, 0x11, 0x00


	//----- nvinfo : EIATTR_KPARAM_INFO
	.align		4
.L_43:
        /*00d8*/ 	.byte	0x04, 0x17
        /*00da*/ 	.short	(.L_45 - .L_44)
.L_44:
        /*00dc*/ 	.word	0x00000000
        /*00e0*/ 	.short	0x000c
        /*00e2*/ 	.short	0x0044
        /*00e4*/ 	.byte	0x00, 0xf0, 0x11, 0x00


	//----- nvinfo : EIATTR_KPARAM_INFO
	.align		4
.L_45:
        /*00e8*/ 	.byte	0x04, 0x17
        /*00ea*/ 	.short	(.L_47 - .L_46)
.L_46:
        /*00ec*/ 	.word	0x00000000
        /*00f0*/ 	.short	0x000b
        /*00f2*/ 	.short	0x0040
        /*00f4*/ 	.byte	0x00, 0xf0, 0x11, 0x00


	//----- nvinfo : EIATTR_KPARAM_INFO
	.align		4
.L_47:
        /*00f8*/ 	.byte	0x04, 0x17
        /*00fa*/ 	.short	(.L_49 - .L_48)
.L_48:
        /*00fc*/ 	.word	0x00000000
        /*0100*/ 	.short	0x000a
        /*0102*/ 	.short	0x003c
        /*0104*/ 	.byte	0x00, 0xf0, 0x11, 0x00


	//----- nvinfo : EIATTR_KPARAM_INFO
	.align		4
.L_49:
        /*0108*/ 	.byte	0x04, 0x17
        /*010a*/ 	.short	(.L_51 - .L_50)
.L_50:
        /*010c*/ 	.word	0x00000000
        /*0110*/ 	.short	0x0009
        /*0112*/ 	.short	0x0038
        /*0114*/ 	.byte	0x00, 0xf0, 0x11, 0x00


	//----- nvinfo : EIATTR_KPARAM_INFO
	.align		4
.L_51:
        /*0118*/ 	.byte	0x04, 0x17
        /*011a*/ 	.short	(.L_53 - .L_52)
.L_52:
        /*011c*/ 	.word	0x00000000
        /*0120*/ 	.short	0x0008
        /*0122*/ 	.short	0x0034
        /*0124*/ 	.byte	0x00, 0xf0, 0x11, 0x00


	//----- nvinfo : EIATTR_KPARAM_INFO
	.align		4
.L_53:
        /*0128*/ 	.byte	0x04, 0x17
        /*012a*/ 	.short	(.L_55 - .L_54)
.L_54:
        /*012c*/ 	.word	0x00000000
        /*0130*/ 	.short	0x0007
        /*0132*/ 	.short	0x0030
        /*0134*/ 	.byte	0x00, 0xf0, 0x11, 0x00


	//----- nvinfo : EIATTR_KPARAM_INFO
	.align		4
.L_55:
        /*0138*/ 	.byte	0x04, 0x17
        /*013a*/ 	.short	(.L_57 - .L_56)
.L_56:
        /*013c*/ 	.word	0x00000000
        /*0140*/ 	.short	0x0006
        /*0142*/ 	.short	0x002c
        /*0144*/ 	.byte	0x00, 0xf0, 0x11, 0x00


	//----- nvinfo : EIATTR_KPARAM_INFO
	.align		4
.L_57:
        /*0148*/ 	.byte	0x04, 0x17
        /*014a*/ 	.short	(.L_59 - .L_58)
.L_58:
        /*014c*/ 	.word	0x00000000
        /*0150*/ 	.short	0x0005
        /*0152*/ 	.short	0x0028
        /*0154*/ 	.byte	0x00, 0xf0, 0x11, 0x00


	//----- nvinfo : EIATTR_KPARAM_INFO
	.align		4
.L_59:
        /*0158*/ 	.byte	0x04, 0x17
        /*015a*/ 	.short	(.L_61 - .L_60)
.L_60:
        /*015c*/ 	.word	0x00000000
        /*0160*/ 	.short	0x0004
        /*0162*/ 	.short	0x0020
        /*0164*/ 	.byte	0x00, 0xf4, 0x21, 0x00


	//----- nvinfo : EIATTR_KPARAM_INFO
	.align		4
.L_61:
        /*0168*/ 	.byte	0x04, 0x17
        /*016a*/ 	.short	(.L_63 - .L_62)
.L_62:
        /*016c*/ 	.word	0x00000000
        /*0170*/ 	.short	0x0003
        /*0172*/ 	.short	0x0018
        /*0174*/ 	.byte	0x00, 0xf4, 0x21, 0x00


	//----- nvinfo : EIATTR_KPARAM_INFO
	.align		4
.L_63:
        /*0178*/ 	.byte	0x04, 0x17
        /*017a*/ 	.short	(.L_65 - .L_64)
.L_64:
        /*017c*/ 	.word	0x00000000
        /*0180*/ 	.short	0x0002
        /*0182*/ 	.short	0x0010
        /*0184*/ 	.byte	0x00, 0xf4, 0x21, 0x00


	//----- nvinfo : EIATTR_KPARAM_INFO
	.align		4
.L_65:
        /*0188*/ 	.byte	0x04, 0x17
        /*018a*/ 	.short	(.L_67 - .L_66)
.L_66:
        /*018c*/ 	.word	0x00000000
        /*0190*/ 	.short	0x0001
        /*0192*/ 	.short	0x0008
        /*0194*/ 	.byte	0x00, 0xf4, 0x21, 0x00


	//----- nvinfo : EIATTR_KPARAM_INFO
	.align		4
.L_67:
        /*0198*/ 	.byte	0x04, 0x17
        /*019a*/ 	.short	(.L_69 - .L_68)
.L_68:
        /*019c*/ 	.word	0x00000000
        /*01a0*/ 	.short	0x0000
        /*01a2*/ 	.short	0x0000
        /*01a4*/ 	.byte	0x00, 0xf4, 0x21, 0x00


	//----- nvinfo : EIATTR_AT_ENTRY_FRAGMENTS
	.align		4
.L_69:
        /*01a8*/ 	.byte	0x04, 0x4f
        /*01aa*/ 	.short	(.L_71 - .L_70)


	//   ....[0]....
.L_70:
        /*01ac*/ 	.word	0x00000004


	//----- nvinfo : EIATTR_RESERVED_SMEM_USED
	.align		4
.L_71:
        /*01b0*/ 	.byte	0x01, 0x41
	.zero		2


	//----- nvinfo : EIATTR_SPARSE_MMA_MASK
	.align		4
        /*01b4*/ 	.byte	0x03, 0x50
        /*01b6*/ 	.short	0x0000


	//----- nvinfo : EIATTR_TCGEN05_1CTA_USED
	.align		4
        /*01b8*/ 	.byte	0x01, 0x51
	.zero		2


	//----- nvinfo : EIATTR_MAXREG_COUNT
	.align		4
        /*01bc*/ 	.byte	0x03, 0x1b
        /*01be*/ 	.short	0x00ff


	//----- nvinfo : EIATTR_NUM_BARRIERS
	.align		4
        /*01c0*/ 	.byte	0x02, 0x4c
        /*01c2*/ 	.byte	0x01
	.zero		1


	//----- nvinfo : EIATTR_INT_WARP_WIDE_INSTR_OFFSETS
	.align		4
        /*01c4*/ 	.byte	0x04, 0x31
        /*01c6*/ 	.short	(.L_73 - .L_72)


	//   ....[0]....
.L_72:
        /*01c8*/ 	.word	0x00000ef0


	//   ....[1]....
        /*01cc*/ 	.word	0x00000f00


	//   ....[2]....
        /*01d0*/ 	.word	0x00001280


	//   ....[3]....
        /*01d4*/ 	.word	0x00001330


	//   ....[4]....
        /*01d8*/ 	.word	0x000040c0


	//   ....[5]....
        /*01dc*/ 	.word	0x00007370


	//   ....[6]....
        /*01e0*/ 	.word	0x000073c0


	//----- nvinfo : EIATTR_COOP_GROUP_MASK_REGIDS
	.align		4
.L_73:
        /*01e4*/ 	.byte	0x04, 0x29
        /*01e6*/ 	.short	(.L_75 - .L_74)


	//   ....[0]....
.L_74:
        /*01e8*/ 	.word	0xffffffff


	//   ....[1]....
        /*01ec*/ 	.word	0xffffffff


	//   ....[2]....
        /*01f0*/ 	.word	0xffffffff


	//   ....[3]....
        /*01f4*/ 	.word	0xffffffff


	//   ....[4]....
        /*01f8*/ 	.word	0xffffffff


	//   ....[5]....
        /*01fc*/ 	.word	0xffffffff


	//   ....[6]....
        /*0200*/ 	.word	0xffffffff


	//   ....[7]....
        /*0204*/ 	.word	0xffffffff


	//----- nvinfo : EIATTR_COOP_GROUP_INSTR_OFFSETS
	.align		4
.L_75:
        /*0208*/ 	.byte	0x04, 0x28
        /*020a*/ 	.short	(.L_77 - .L_76)


	//   ....[0]....
.L_76:
        /*020c*/ 	.word	0x00000050


	//   ....[1]....
        /*0210*/ 	.word	0x00000310


	//   ....[2]....
        /*0214*/ 	.word	0x00001dc0


	//   ....[3]....
        /*0218*/ 	.word	0x00003640


	//   ....[4]....
        /*021c*/ 	.word	0x000049a0


	//   ....[5]....
        /*0220*/ 	.word	0x00005a30


	//   ....[6]....
        /*0224*/ 	.word	0x00007200


	//   ....[7]....
        /*0228*/ 	.word	0x00007470


	//----- nvinfo : EIATTR_VRC_CTA_INIT_COUNT
	.align		4
.L_77:
        /*022c*/ 	.byte	0x02, 0x4a
        /*022e*/ 	.byte	0x80
	.zero		1


	//----- nvinfo : EIATTR_MBARRIER_INSTR_OFFSETS
	.align		4
        /*0230*/ 	.byte	0x04, 0x39
        /*0232*/ 	.short	(.L_79 - .L_78)


	//   ....[0]....
.L_78:
        /*0234*/ 	.word	0x00001130
        /*0238*/ 	.word	0x000000ff
        /*023c*/ 	.word	0x00000000
        /*0240*/ 	.short	0x0100
        /*0242*/ 	.byte	0x11
	.zero		1


	//   ....[1]....
        /*0244*/ 	.word	0x00001320
        /*0248*/ 	.word	0x000000ff
        /*024c*/ 	.word	0x00008008
        /*0250*/ 	.short	0x0100
        /*0252*/ 	.byte	0x0d
	.zero		1


	//   ....[2]....
        /*0254*/ 	.word	0x000014a0
        /*0258*/ 	.word	0x000000ff
        /*025c*/ 	.word	0x00004000
        /*0260*/ 	.short	0x0100
        /*0262*/ 	.byte	0x0d
	.zero		1


	//   ....[3]....
        /*0264*/ 	.word	0x00001680
        /*0268*/ 	.word	0x000000ff
        /*026c*/ 	.word	0x00004000
        /*0270*/ 	.short	0x010a
        /*0272*/ 	.byte	0x0d
	.zero		1


	//   ....[4]....
        /*0274*/ 	.word	0x00001740
        /*0278*/ 	.word	0x000000ff
        /*027c*/ 	.word	0x00004000
        /*0280*/ 	.short	0x0108
        /*0282*/ 	.byte	0x0d
	.zero		1


	//   ....[5]....
        /*0284*/ 	.word	0x00004200
        /*0288*/ 	.word	0x000000ff
        /*028c*/ 	.word	0x00008010
        /*0290*/ 	.short	0x0100
        /*0292*/ 	.byte	0x0d
	.zero		1


	//   ....[6]....
        /*0294*/ 	.word	0x00004320
        /*0298*/ 	.word	0x000000ff
        /*029c*/ 	.word	0x00008010
        /*02a0*/ 	.short	0x010a
        /*02a2*/ 	.byte	0x0d
	.zero		1


	//   ....[7]....
        /*02a4*/ 	.word	0x00004380
        /*02a8*/ 	.word	0x000000ff
        /*02ac*/ 	.word	0x00008010
        /*02b0*/ 	.short	0x0108
        /*02b2*/ 	.byte	0x0d
	.zero		1


	//   ....[8]....
        /*02b4*/ 	.word	0x000059a0
        /*02b8*/ 	.word	0x000000ff
        /*02bc*/ 	.word	0x00000000
        /*02c0*/ 	.short	0x010a
        /*02c2*/ 	.byte	0x11
	.zero		1


	//   ....[9]....
        /*02c4*/ 	.word	0x000064d0
        /*02c8*/ 	.word	0x000000ff
        /*02cc*/ 	.word	0x00000000
        /*02d0*/ 	.short	0x010a
        /*02d2*/ 	.byte	0x11
	.zero		1


	//   ....[10]....
        /*02d4*/ 	.word	0x00006580
        /*02d8*/ 	.word	0x000000ff
        /*02dc*/ 	.word	0x00008000
        /*02e0*/ 	.short	0x0108
        /*02e2*/ 	.byte	0x0d
	.zero		1


	//   ....[11]....
        /*02e4*/ 	.word	0x000065c0
        /*02e8*/ 	.word	0x000000ff
        /*02ec*/ 	.word	0x00008008
        /*02f0*/ 	.short	0x0108
        /*02f2*/ 	.byte	0x0d
	.zero		1


	//   ....[12]....
        /*02f4*/ 	.word	0x00007490
        /*02f8*/ 	.word	0x000000ff
        /*02fc*/ 	.word	0x00004000
        /*0300*/ 	.short	0x010a
        /*0302*/ 	.byte	0x0d
	.zero		1


	//   ....[13]....
        /*0304*/ 	.word	0x000074c0
        /*0308*/ 	.word	0x000000ff
        /*030c*/ 	.word	0x00008010
        /*0310*/ 	.short	0x010a
        /*0312*/ 	.byte	0x0d
	.zero		1


	//   ....[14]....
        /*0314*/ 	.word	0x000074f0
        /*0318*/ 	.word	0x000000ff
        /*031c*/ 	.word	0x00000000
        /*0320*/ 	.short	0x010a
        /*0322*/ 	.byte	0x11
	.zero		1


	//   ....[15]....
        /*0324*/ 	.word	0x00007520
        /*0328*/ 	.word	0x000000ff
        /*032c*/ 	.word	0x00000000
        /*0330*/ 	.short	0x010a
        /*0332*/ 	.byte	0x11
	.zero		1


	//----- nvinfo : EIATTR_NUM_MBARRIERS
	.align		4
.L_79:
        /*0334*/ 	.byte	0x03, 0x38
        /*0336*/ 	.short	0xffff


	//----- nvinfo : EIATTR_EXIT_INSTR_OFFSETS
	.align		4
        /*0338*/ 	.byte	0x04, 0x1c
        /*033a*/ 	.short	(.L_81 - .L_80)


	//   ....[0]....
.L_80:
        /*033c*/ 	.word	0x00007480


	//----- nvinfo : EIATTR_REQNTID
	.align		4
.L_81:
        /*0340*/ 	.byte	0x04, 0x10
        /*0342*/ 	.short	(.L_83 - .L_82)
.L_82:
        /*0344*/ 	.word	0x00000100
        /*0348*/ 	.word	0x00000001
        /*034c*/ 	.word	0x00000001


	//----- nvinfo : EIATTR_CRS_STACK_SIZE
	.align		4
.L_83:
        /*0350*/ 	.byte	0x04, 0x1e
        /*0352*/ 	.short	(.L_85 - .L_84)
.L_84:
        /*0354*/ 	.word	0x00000000


	//----- nvinfo : EIATTR_CBANK_PARAM_SIZE
	.align		4
.L_85:
        /*0358*/ 	.byte	0x03, 0x19
        /*035a*/ 	.short	0x0088


	//----- nvinfo : EIATTR_PARAM_CBANK
	.align		4
        /*035c*/ 	.byte	0x04, 0x0a
        /*035e*/ 	.short	(.L_87 - .L_86)
	.align		4
.L_86:
        /*0360*/ 	.word	index@(.nv.constant0.attn_fwd)
        /*0364*/ 	.short	0x0380
        /*0366*/ 	.short	0x0088


	//----- nvinfo : EIATTR_SW_WAR
	.align		4
.L_87:
        /*0368*/ 	.byte	0x04, 0x36
        /*036a*/ 	.short	(.L_89 - .L_88)
.L_88:
        /*036c*/ 	.word	0x00000008
.L_89:


//--------------------- .nv.compat                --------------------------
	.section	.nv.compat,"",@"SHT_CUDA_COMPAT_INFO"
	.align	4
        /*0000*/ 	.byte	0x02, 0x02, 0x02, 0x00, 0x02, 0x05, 0x05, 0x00, 0x02, 0x03, 0x00, 0x00, 0x02, 0x06, 0x01, 0x00


//--------------------- .nv.callgraph             --------------------------
	.section	.nv.callgraph,"",@"SHT_CUDA_CALLGRAPH"
	.align	4
	.sectionentsize	8
	.align		4
        /*0000*/ 	.word	0x00000000
	.align		4
        /*0004*/ 	.word	0xffffffff
	.align		4
        /*0008*/ 	.word	0x00000000
	.align		4
        /*000c*/ 	.word	0xfffffffe
	.align		4
        /*0010*/ 	.word	0x00000000
	.align		4
        /*0014*/ 	.word	0xfffffffd
	.align		4
        /*0018*/ 	.word	0x00000000
	.align		4
        /*001c*/ 	.word	0xfffffffc


//--------------------- .nv.constant4             --------------------------
	.section	.nv.constant4,"a",@progbits
	.align	8
	.align		8
.nv.constant4:
        /*0000*/ 	.dword	_$_str


//--------------------- .text.attn_fwd            --------------------------
	.section	.text.attn_fwd,"ax",@progbits
	.align	128
        .global         attn_fwd
        .type           attn_fwd,@function
        .size           attn_fwd,(.L_x_28 - attn_fwd)
        .other          attn_fwd,@"STO_CUDA_ENTRY STV_DEFAULT"
attn_fwd:
.text.attn_fwd:
[----:B------:R-:W0:Y:S01]  /*0000*/  LDC R1, c[0x0][0x37c] ;  /* 0x0000df00ff017b82 */ /* 0x000e220000000800 */
[----:B------:R-:W1:Y:S02]  /*0010*/  S2R R0, SR_TID.X ;  /* 0x0000000000007919 */ /* 0x000e640000002100 */
[----:B-1----:R-:W-:-:S13]  /*0020*/  ISETP.GE.U32.AND P0, PT, R0, 0x20, PT ;  /* 0x000000200000780c */ /* 0x002fda0003f06070 */
[----:B------:R-:W-:Y:S05]  /*0030*/  @P0 BRA `(.L_x_0) ;  /* 0x0000000000b80947 */ /* 0x000fea0003800000 */
[----:B------:R-:W1:Y:S01]  /*0040*/  S2UR UR6, SR_CgaCtaId ;  /* 0x00000000000679c3 */ /* 0x000e620000008800 */
[----:B------:R-:W-:Y:S01]  /*0050*/  NOP ;  /* 0x0000000000007918 */ /* 0x000fe20000000000 */
[----:B------:R-:W-:Y:S02]  /*0060*/  UMOV UR4, 0x40 ;  /* 0x0000004000047882 */ /* 0x000fe40000000000 */
[----:B-1----:R-:W-:-:S09]  /*0070*/  ULEA UR4, UR6, UR4, 0x18 ;  /* 0x0000000406047291 */ /* 0x002fd2000f8ec0ff */
[----:B------:R-:W1:Y:S01]  /*0080*/  LDS.U8 R2, [UR4] ;  /* 0x00000004ff027984 */ /* 0x000e620008000000 */
[----:B------:R-:W-:Y:S02]  /*0090*/  UMOV UR4, 0x400 ;  /* 0x0000040000047882 */ /* 0x000fe40000000000 */
[----:B------:R-:W-:Y:S01]  /*00a0*/  ULEA UR4, UR6, UR4, 0x18 ;  /* 0x0000000406047291 */ /* 0x000fe2000f8ec0ff */
[----:B-1----:R-:W-:-:S13]  /*00b0*/  ISETP.NE.AND P1, PT, R2, RZ, PT ;  /* 0x000000ff0200720c */ /* 0x002fda0003f25270 */
[----:B------:R-:W-:Y:S05]  /*00c0*/  @P1 BRA `(.L_x_1) ;  /* 0x00000000007c1947 */ /* 0x000fea0003800000 */
[----:B------:R-:W-:-:S13]  /*00d0*/  ELECT P1, URZ, PT ;  /* 0x0000000000ff782f */ /* 0x000fda0003820000 */
[----:B------:R-:W-:Y:S05]  /*00e0*/  @!P1 BRA `(.L_x_2) ;  /* 0x0000000000849947 */ /* 0x000fea0003800000 */
[----:B------:R-:W-:Y:S01]  /*00f0*/  UMOV UR5, 0x8 ;  /* 0x0000000800057882 */ /* 0x000fe20000000000 */
[----:B------:R-:W-:Y:S01]  /*0100*/  HFMA2 R5, -RZ, RZ, 0, 5.9604644775390625e-08 ;  /* 0x00000001ff057431 */ /* 0x000fe200000001ff */
[----:B------:R-:W-:-:S03]  /*0110*/  MOV R3, 0xff ;  /* 0x000000ff00037802 */ /* 0x000fc60000000f00 */
[----:B------:R-:W-:Y:S04]  /*0120*/  DEPBAR.LE SB1, 0x36 ;  /* 0x00009d800000791a */ /* 0x000fe80000000000 */
[----:B------:R-:W1:Y:S02]  /*0130*/  UTCATOMSWS.FIND_AND_SET.ALIGN UP0, UR5, UR5 ;  /* 0x00000005000575e3 */ /* 0x000e640008000800 */
[----:B-1----:R-:W-:-:S04]  /*0140*/  PLOP3.LUT P1, PT, PT, PT, UP0, 0x80, 0x8 ;  /* 0x000000000008781c */ /* 0x002fc80003f2f008 */
[----:B------:R-:W-:-:S04]  /*0150*/  SEL R2, RZ, 0xffffffff, !P1 ;  /* 0xffffffffff027807 */ /* 0x000fc80004800000 */
[----:B------:R-:W-:Y:S02]  /*0160*/  ISETP.NE.AND P1, PT, R2, RZ, PT ;  /* 0x000000ff0200720c */ /* 0x000fe40003f25270 */
[----:B------:R-:W-:-:S11]  /*0170*/  MOV R2, UR5 ;  /* 0x0000000500027c02 */ /* 0x000fd60008000f00 */
[----:B------:R-:W-:Y:S05]  /*0180*/  @P1 BRA `(.L_x_3) ;  /* 0x0000000000241947 */ /* 0x000fea0003800000 */
.L_x_4:
[----:B------:R-:W-:Y:S05]  /*0190*/  NANOSLEEP 0x64 ;  /* 0x000000640000795d */ /* 0x000fea0003800000 */
[----:B------:R-:W-:-:S05]  /*01a0*/  UMOV UR5, 0x8 ;  /* 0x0000000800057882 */ /* 0x000fca0000000000 */
[----:B------:R-:W-:Y:S04]  /*01b0*/  DEPBAR.LE SB1, 0x36 ;  /* 0x00009d800000791a */ /* 0x000fe80000000000 */
[----:B------:R-:W1:Y:S02]  /*01c0*/  UTCATOMSWS.FIND_AND_SET.ALIGN UP0, UR5, UR5 ;  /* 0x00000005000575e3 */ /* 0x000e640008000800 */
[----:B-1----:R-:W-:-:S04]  /*01d0*/  PLOP3.LUT P1, PT, PT, PT, UP0, 0x80, 0x8 ;  /* 0x000000000008781c */ /* 0x002fc80003f2f008 */
[----:B------:R-:W-:-:S04]  /*01e0*/  SEL R2, RZ, 0xffffffff, !P1 ;  /* 0xffffffffff027807 */ /* 0x000fc80004800000 */
[----:B------:R-:W-:Y:S02]  /*01f0*/  ISETP.NE.AND P1, PT, R2, RZ, PT ;  /* 0x000000ff0200720c */ /* 0x000fe40003f25270 */
[----:B------:R-:W-:-:S11]  /*0200*/  MOV R2, UR5 ;  /* 0x0000000500027c02 */ /* 0x000fd60008000f00 */
[----:B------:R-:W-:Y:S05]  /*0210*/  @!P1 BRA `(.L_x_4) ;  /* 0xfffffffc00dc9947 */ /* 0x000fea000383ffff */
.L_x_3:
[C---:B------:R-:W-:Y:S01]  /*0220*/  IADD3 R4, PT, PT, R2.reuse, 0x10, RZ ;  /* 0x0000001002047810 */ /* 0x040fe20007ffe0ff */
[----:B------:R-:W-:Y:S01]  /*0230*/  UMOV UR5, 0x50 ;  /* 0x0000005000057882 */ /* 0x000fe20000000000 */
[----:B------:R-:W-:Y:S01]  /*0240*/  SHF.L.U32 R3, R3, R2, RZ ;  /* 0x0000000203037219 */ /* 0x000fe200000006ff */
[----:B------:R-:W-:Y:S01]  /*0250*/  ULEA UR5, UR6, UR5, 0x18 ;  /* 0x0000000506057291 */ /* 0x000fe2000f8ec0ff */
[----:B------:R-:W-:Y:S02]  /*0260*/  SHF.L.U32 R4, R5, R4, RZ ;  /* 0x0000000405047219 */ /* 0x000fe400000006ff */
[----:B------:R-:W-:Y:S02]  /*0270*/  SHF.L.U32 R2, R2, 0x5, RZ ;  /* 0x0000000502027819 */ /* 0x000fe400000006ff */
[----:B------:R-:W-:-:S05]  /*0280*/  LOP3.LUT R3, R4, R3, RZ, 0xfc, !PT ;  /* 0x0000000304037212 */ /* 0x000fca00078efcff */
[----:B------:R1:W-:Y:S04]  /*0290*/  ATOMS.OR RZ, [UR5], R3 ;  /* 0x00000003ffff798c */ /* 0x0003e8000b000005 */
[----:B------:R1:W-:Y:S01]  /*02a0*/  STS [UR4], R2 ;  /* 0x00000002ff007988 */ /* 0x0003e20008000804 */
[----:B------:R-:W-:Y:S05]  /*02b0*/  BRA `(.L_x_2) ;  /* 0x0000000000107947 */ /* 0x000fea0003800000 */
.L_x_1:
[----:B------:R-:W-:-:S05]  /*02c0*/  MOV R2, 0xffffffff ;  /* 0xffffffff00027802 */ /* 0x000fca0000000f00 */
[----:B------:R1:W-:Y:S02]  /*02d0*/  STS [UR4], R2 ;  /* 0x00000002ff007988 */ /* 0x0003e40008000804 */
[----:B-1----:R-:W-:-:S07]  /*02e0*/  MOV R2, 0x300 ;  /* 0x0000030000027802 */ /* 0x002fce0000000f00 */
[----:B0-----:R-:W-:Y:S05]  /*02f0*/  CALL.REL.NOINC `($__internal_1_$__cuda_sm10x_tcgen05_guardrail_trap_phase_invalid_during_alloc) ;  /* 0x0000007000a07944 */ /* 0x001fea0003c00000 */
.L_x_2:
[----:B------:R-:W-:Y:S05]  /*0300*/  WARPSYNC.ALL ;  /* 0x0000000000007948 */ /* 0x000fea0003800000 */
[----:B------:R-:W-:Y:S01]  /*0310*/  NOP ;  /* 0x0000000000007918 */ /* 0x000fe20000000000 */
.L_x_0:
[----:B------:R-:W2:Y:S01]  /*0320*/  S2R R68, SR_CTAID.X ;  /* 0x0000000000447919 */ /* 0x000ea20000002500 */
[----:B------:R-:W3:Y:S01]  /*0330*/  S2UR UR12, SR_CTAID.Y ;  /* 0x00000000000c79c3 */ /* 0x000ee20000002600 */
[----:B------:R-:W3:Y:S01]  /*0340*/  LDCU.64 UR4, c[0x0][0x3b0] ;  /* 0x00007600ff0477ac */ /* 0x000ee20008000a00 */
[----:B------:R-:W-:Y:S02]  /*0350*/  LOP3.LUT R69, R0, 0x7f, RZ, 0xc0, !PT ;  /* 0x0000007f00457812 */ /* 0x000fe400078ec0ff */
[----:B-1----:R-:W-:Y:S01]  /*0360*/  SHF.R.U32.HI R3, RZ, 0x7, R0 ;  /* 0x00000007ff037819 */ /* 0x002fe20000011600 */
[----:B------:R-:W-:Y:S01]  /*0370*/  UMOV UR13, 0x400 ;  /* 0x00000400000d7882 */ /* 0x000fe20000000000 */
[----:B------:R-:W1:Y:S02]  /*0380*/  LDCU.64 UR28, c[0x0][0x358] ;  /* 0x00006b00ff1c77ac */ /* 0x000e640008000a00 */
[----:B------:R-:W4:Y:S01]  /*0390*/  LDC.64 R30, c[0x0][0x380] ;  /* 0x0000e000ff1e7b82 */ /* 0x000f220000000a00 */
[----:B------:R-:W-:-:S07]  /*03a0*/  SGXT.U32 R3, R3, 0x1 ;  /* 0x000000010303781a */ /* 0x000fce0000000000 */
[----:B------:R-:W0:Y:S08]  /*03b0*/  S2UR UR6, SR_CgaCtaId ;  /* 0x00000000000679c3 */ /* 0x000e300000008800 */
[----:B------:R-:W1:Y:S01]  /*03c0*/  LDC R32, c[0x0][0x3b8] ;  /* 0x0000ee00ff207b82 */ /* 0x000e620000000800 */
[----:B---3--:R-:W-:-:S04]  /*03d0*/  UIMAD UR4, UR12, UR4, URZ ;  /* 0x000000040c0472a4 */ /* 0x008fc8000f8e02ff */
[----:B------:R-:W-:Y:S01]  /*03e0*/  USHF.L.U32 UR7, UR4, 0x1, URZ ;  /* 0x0000000104077899 */ /* 0x000fe200080006ff */
[----:B--2---:R-:W-:Y:S02]  /*03f0*/  LEA R68, R68, R69, 0x7 ;  /* 0x0000004544447211 */ /* 0x004fe400078e38ff */
[----:B------:R-:W2:Y:S03]  /*0400*/  LDC.64 R76, c[0x0][0x3c0] ;  /* 0x0000f000ff4c7b82 */ /* 0x000ea60000000a00 */
[----:B------:R-:W-:Y:S01]  /*0410*/  IMAD R2, R68, UR5, RZ ;  /* 0x0000000544027c24 */ /* 0x000fe2000f8e02ff */
[----:B------:R-:W-:Y:S02]  /*0420*/  UIMAD.WIDE UR4, UR4, 0x2, URZ ;  /* 0x00000002040478a5 */ /* 0x000fe4000f8e02ff */
[----:B0-----:R-:W-:Y:S02]  /*0430*/  ULEA UR13, UR6, UR13, 0x18 ;  /* 0x0000000d060d7291 */ /* 0x001fe4000f8ec0ff */
[----:B------:R-:W-:Y:S01]  /*0440*/  BAR.SYNC.DEFER_BLOCKING 0x0 ;  /* 0x0000000000007b1d */ /* 0x000fe20000010000 */
[C---:B------:R-:W-:Y:S01]  /*0450*/  SHF.L.U32 R5, R2.reuse, 0x1, RZ ;  /* 0x0000000102057819 */ /* 0x040fe200000006ff */
[----:B------:R-:W-:-:S03]  /*0460*/  IMAD.HI R2, R2, 0x2, RZ ;  /* 0x0000000202027827 */ /* 0x000fc600078e02ff */
[----:B----4-:R-:W-:Y:S01]  /*0470*/  IADD3 R29, P1, P2, R5, UR7, R30 ;  /* 0x00000007051d7c10 */ /* 0x010fe2000fa3e01e */
[----:B-1----:R-:W-:Y:S01]  /*0480*/  IMAD R5, R3, R32, RZ ;  /* 0x0000002003057224 */ /* 0x002fe200078e02ff */
[----:B------:R-:W0:Y:S02]  /*0490*/  LDCU UR4, c[0x0][0x3c8] ;  /* 0x00007900ff0477ac */ /* 0x000e240008000800 */
[----:B------:R-:W-:Y:S02]  /*04a0*/  IADD3.X R31, PT, PT, R2, UR5, R31, P1, P2 ;  /* 0x00000005021f7c10 */ /* 0x000fe40008fe441f */
[C---:B------:R-:W-:Y:S02]  /*04b0*/  LEA R2, R32.reuse, R5, 0x1 ;  /* 0x0000000520027211 */ /* 0x040fe400078e08ff */
[----:B------:R-:W-:Y:S02]  /*04c0*/  LEA R4, P1, R5, R29, 0x1 ;  /* 0x0000001d05047211 */ /* 0x000fe400078208ff */
[----:B------:R-:W-:-:S02]  /*04d0*/  LEA R9, R32, R2, 0x1 ;  /* 0x0000000220097211 */ /* 0x000fc400078e08ff */
[----:B------:R-:W-:Y:S02]  /*04e0*/  LEA.HI.X.SX32 R5, R5, R31, 0x1, P1 ;  /* 0x0000001f05057211 */ /* 0x000fe400008f0eff */
[CC--:B------:R-:W-:Y:S02]  /*04f0*/  LEA R8, P1, R9.reuse, R29.reuse, 0x1 ;  /* 0x0000001d09087211 */ /* 0x0c0fe400078208ff */
[----:B------:R-:W-:Y:S01]  /*0500*/  LEA R6, P2, R2, R29, 0x1 ;  /* 0x0000001d02067211 */ /* 0x000fe200078408ff */
[----:B------:R-:W1:Y:S01]  /*0510*/  LDS R34, [UR13] ;  /* 0x0000000dff227984 */ /* 0x000e620008000800 */
[----:B------:R-:W-:Y:S02]  /*0520*/  LEA R11, R32, R9, 0x1 ;  /* 0x00000009200b7211 */ /* 0x000fe400078e08ff */
[-C--:B------:R-:W-:Y:S01]  /*0530*/  LEA.HI.X.SX32 R7, R2, R31.reuse, 0x1, P2 ;  /* 0x0000001f02077211 */ /* 0x080fe200010f0eff */
[----:B------:R-:W-:Y:S01]  /*0540*/  BAR.SYNC.DEFER_BLOCKING 0x0 ;  /* 0x0000000000007b1d */ /* 0x000fe20000010000 */
[----:B------:R-:W-:-:S02]  /*0550*/  LEA.HI.X.SX32 R9, R9, R31, 0x1, P1 ;  /* 0x0000001f09097211 */ /* 0x000fc400008f0eff */
[C---:B------:R-:W-:Y:S02]  /*0560*/  LEA R10, P1, R11.reuse, R29, 0x1 ;  /* 0x0000001d0b0a7211 */ /* 0x040fe400078208ff */
[----:B------:R-:W-:Y:S02]  /*0570*/  LEA R2, R32, R11, 0x1 ;  /* 0x0000000b20027211 */ /* 0x000fe400078e08ff */
[----:B------:R-:W-:Y:S02]  /*0580*/  LEA.HI.X.SX32 R11, R11, R31, 0x1, P1 ;  /* 0x0000001f0b0b7211 */ /* 0x000fe400008f0eff */
[----:B------:R-:W-:Y:S02]  /*0590*/  LEA R12, P1, R2, R29, 0x1 ;  /* 0x0000001d020c7211 */ /* 0x000fe400078208ff */
[----:B------:R-:W-:Y:S02]  /*05a0*/  LEA R15, R32, R2, 0x1 ;  /* 0x00000002200f7211 */ /* 0x000fe400078e08ff */
[----:B------:R-:W-:-:S02]  /*05b0*/  LEA.HI.X.SX32 R13, R2, R31, 0x1, P1 ;  /* 0x0000001f020d7211 */ /* 0x000fc400008f0eff */
[C---:B------:R-:W-:Y:S02]  /*05c0*/  LEA R2, R32.reuse, R15, 0x1 ;  /* 0x0000000f20027211 */ /* 0x040fe400078e08ff */
[C---:B------:R-:W-:Y:S02]  /*05d0*/  LEA R14, P1, R15.reuse, R29, 0x1 ;  /* 0x0000001d0f0e7211 */ /* 0x040fe400078208ff */
[C---:B------:R-:W-:Y:S02]  /*05e0*/  LEA R16, R32.reuse, R2, 0x1 ;  /* 0x0000000220107211 */ /* 0x040fe400078e08ff */
[----:B------:R-:W-:Y:S01]  /*05f0*/  LEA.HI.X.SX32 R15, R15, R31, 0x1, P1 ;  /* 0x0000001f0f0f7211 */ /* 0x000fe200008f0eff */
[----:B------:R3:W5:Y:S01]  /*0600*/  LDG.E.U16 R18, desc[UR28][R4.64] ;  /* 0x0000001c04127981 */ /* 0x000762000c1e1500 */
[----:B------:R-:W-:-:S03]  /*0610*/  LEA R17, R32, R16, 0x1 ;  /* 0x0000001020117211 */ /* 0x000fc600078e08ff */
[----:B------:R4:W5:Y:S04]  /*0620*/  LDG.E.U16 R20, desc[UR28][R8.64] ;  /* 0x0000001c08147981 */ /* 0x000968000c1e1500 */
[----:B------:R0:W5:Y:S01]  /*0630*/  LDG.E.U16 R21, desc[UR28][R10.64] ;  /* 0x0000001c0a157981 */ /* 0x000162000c1e1500 */
[----:B---3--:R-:W-:-:S03]  /*0640*/  LEA R4, P1, R2, R29, 0x1 ;  /* 0x0000001d02047211 */ /* 0x008fc600078208ff */
[----:B------:R3:W5:Y:S01]  /*0650*/  LDG.E.U16 R22, desc[UR28][R12.64] ;  /* 0x0000001c0c167981 */ /* 0x000762000c1e1500 */
[----:B------:R-:W-:Y:S02]  /*0660*/  LEA.HI.X.SX32 R5, R2, R31, 0x1, P1 ;  /* 0x0000001f02057211 */ /* 0x000fe400008f0eff */
[C---:B----4-:R-:W-:Y:S01]  /*0670*/  LEA R8, P1, R17.reuse, R29, 0x1 ;  /* 0x0000001d11087211 */ /* 0x050fe200078208ff */
[----:B------:R4:W5:Y:S01]  /*0680*/  LDG.E.U16 R19, desc[UR28][R6.64] ;  /* 0x0000001c06137981 */ /* 0x000962000c1e1500 */
[----:B------:R-:W-:Y:S02]  /*0690*/  LEA R2, R32, R17, 0x1 ;  /* 0x0000001120027211 */ /* 0x000fe400078e08ff */
[----:B------:R-:W-:Y:S01]  /*06a0*/  LEA.HI.X.SX32 R9, R17, R31, 0x1, P1 ;  /* 0x0000001f11097211 */ /* 0x000fe200008f0eff */
[----:B------:R1:W5:Y:S01]  /*06b0*/  LDG.E.U16 R23, desc[UR28][R14.64] ;  /* 0x0000001c0e177981 */ /* 0x000362000c1e1500 */
[----:B0-----:R-:W-:Y:S02]  /*06c0*/  LEA R10, P1, R2, R29, 0x1 ;  /* 0x0000001d020a7211 */ /* 0x001fe400078208ff */
[----:B---3--:R-:W-:Y:S01]  /*06d0*/  LEA R13, R32, R2, 0x1 ;  /* 0x00000002200d7211 */ /* 0x008fe200078e08ff */
[----:B------:R0:W5:Y:S01]  /*06e0*/  LDG.E.U16 R24, desc[UR28][R4.64] ;  /* 0x0000001c04187981 */ /* 0x000162000c1e1500 */
[----:B------:R-:W-:-:S02]  /*06f0*/  LEA.HI.X.SX32 R11, R2, R31, 0x1, P1 ;  /* 0x0000001f020b7211 */ /* 0x000fc400008f0eff */
[----:B----4-:R-:W-:Y:S01]  /*0700*/  LEA R6, P2, R16, R29, 0x1 ;  /* 0x0000001d10067211 */ /* 0x010fe200078408ff */
[----:B--2---:R-:W-:Y:S01]  /*0710*/  IMAD R76, R76, UR12, RZ ;  /* 0x0000000c4c4c7c24 */ /* 0x004fe2000f8e02ff */
[----:B------:R-:W-:Y:S01]  /*0720*/  LEA R2, R32, R13, 0x1 ;  /* 0x0000000d20027211 */ /* 0x000fe200078e08ff */
[----:B------:R-:W5:Y:S01]  /*0730*/  LDG.E.U16 R26, desc[UR28][R8.64] ;  /* 0x0000001c081a7981 */ /* 0x000f62000c1e1500 */
[----:B------:R-:W-:Y:S02]  /*0740*/  LEA.HI.X.SX32 R7, R16, R31, 0x1, P2 ;  /* 0x0000001f10077211 */ /* 0x000fe400010f0eff */
[CC--:B------:R-:W-:Y:S01]  /*0750*/  LEA R12, P1, R13.reuse, R29.reuse, 0x1 ;  /* 0x0000001d0d0c7211 */ /* 0x0c0fe200078208ff */
[----:B------:R-:W5:Y:S01]  /*0760*/  LDG.E.U16 R27, desc[UR28][R10.64] ;  /* 0x0000001c0a1b7981 */ /* 0x000f62000c1e1500 */
[----:B-1----:R-:W-:Y:S02]  /*0770*/  LEA R14, P2, R2, R29, 0x1 ;  /* 0x0000001d020e7211 */ /* 0x002fe400078408ff */
[----:B------:R-:W-:Y:S01]  /*0780*/  LEA R16, R32, R2, 0x1 ;  /* 0x0000000220107211 */ /* 0x000fe200078e08ff */
[----:B------:R1:W5:Y:S01]  /*0790*/  LDG.E.U16 R25, desc[UR28][R6.64] ;  /* 0x0000001c06197981 */ /* 0x000362000c1e1500 */
[----:B------:R-:W-:-:S02]  /*07a0*/  LEA.HI.X.SX32 R13, R13, R31, 0x1, P1 ;  /* 0x0000001f0d0d7211 */ /* 0x000fc400008f0eff */
[----:B------:R-:W-:Y:S02]  /*07b0*/  LEA.HI.X.SX32 R15, R2, R31, 0x1, P2 ;  /* 0x0000001f020f7211 */ /* 0x000fe400010f0eff */
[----:B------:R-:W-:Y:S01]  /*07c0*/  LEA R2, R32, R16, 0x1 ;  /* 0x0000001020027211 */ /* 0x000fe200078e08ff */
[----:B------:R-:W5:Y:S01]  /*07d0*/  LDG.E.U16 R28, desc[UR28][R12.64] ;  /* 0x0000001c0c1c7981 */ /* 0x000f62000c1e1500 */
[----:B0-----:R-:W-:Y:S02]  /*07e0*/  LEA R4, P1, R16, R29, 0x1 ;  /* 0x0000001d10047211 */ /* 0x001fe400078208ff */
[----:B------:R-:W-:Y:S01]  /*07f0*/  LEA R17, R32, R2, 0x1 ;  /* 0x0000000220117211 */ /* 0x000fe200078e08ff */
[----:B------:R-:W5:Y:S01]  /*0800*/  LDG.E.U16 R15, desc[UR28][R14.64] ;  /* 0x0000001c0e0f7981 */ /* 0x000f62000c1e1500 */
[----:B------:R-:W-:Y:S02]  /*0810*/  LEA.HI.X.SX32 R5, R16, R31, 0x1, P1 ;  /* 0x0000001f10057211 */ /* 0x000fe400008f0eff */
[----:B-1----:R-:W-:-:S02]  /*0820*/  LEA R6, P1, R2, R29, 0x1 ;  /* 0x0000001d02067211 */ /* 0x002fc400078208ff */
[----:B------:R-:W-:Y:S01]  /*0830*/  LEA R16, R32, R17, 0x1 ;  /* 0x0000001120107211 */ /* 0x000fe200078e08ff */
[----:B------:R0:W5:Y:S01]  /*0840*/  LDG.E.U16 R30, desc[UR28][R4.64] ;  /* 0x0000001c041e7981 */ /* 0x000162000c1e1500 */
[----:B------:R-:W-:Y:S01]  /*0850*/  LEA.HI.X.SX32 R7, R2, R31, 0x1, P1 ;  /* 0x0000001f02077211 */ /* 0x000fe200008f0eff */
[----:B------:R-:W1:Y:S01]  /*0860*/  LDC.64 R32, c[0x0][0x388] ;  /* 0x0000e200ff207b82 */ /* 0x000e620000000a00 */
[----:B------:R-:W-:-:S03]  /*0870*/  SHF.R.S32.HI R2, RZ, 0x7, R0 ;  /* 0x00000007ff027819 */ /* 0x000fc60000011400 */
[----:B------:R2:W5:Y:S01]  /*0880*/  LDG.E.U16 R13, desc[UR28][R6.64] ;  /* 0x0000001c060d7981 */ /* 0x000562000c1e1500 */
[----:B------:R-:W-:-:S04]  /*0890*/  SGXT R2, R2, 0x1 ;  /* 0x000000010202781a */ /* 0x000fc80000000200 */
[----:B0-----:R-:W-:Y:S02]  /*08a0*/  LOP3.LUT R5, R2, 0x90, RZ, 0xc0, !PT ;  /* 0x0000009002057812 */ /* 0x001fe400078ec0ff */
[C---:B------:R-:W-:Y:S02]  /*08b0*/  LOP3.LUT R2, R0.reuse, 0x1f, RZ, 0xc0, !PT ;  /* 0x0000001f00027812 */ /* 0x040fe400078ec0ff */
[----:B------:R-:W-:Y:S02]  /*08c0*/  SHF.L.U32 R4, R0, 0x1, RZ ;  /* 0x0000000100047819 */ /* 0x000fe400000006ff */
[----:B--2---:R-:W-:Y:S01]  /*08d0*/  SHF.R.U32.HI R6, RZ, 0x5, R0 ;  /* 0x00000005ff067819 */ /* 0x004fe20000011600 */
[----:B------:R-:W-:Y:S01]  /*08e0*/  IMAD R2, R2, UR4, RZ ;  /* 0x0000000402027c24 */ /* 0x000fe2000f8e02ff */
[----:B------:R-:W-:Y:S02]  /*08f0*/  LOP3.LUT R4, R5, 0x7e, R4, 0x78, !PT ;  /* 0x0000007e05047812 */ /* 0x000fe400078e7804 */
[----:B------:R-:W-:-:S02]  /*0900*/  SHF.L.U32 R75, R0, 0x6, RZ ;  /* 0x00000006004b7819 */ /* 0x000fc400000006ff */
[----:B------:R-:W-:Y:S02]  /*0910*/  SGXT.U32 R6, R6, 0x3 ;  /* 0x000000030606781a */ /* 0x000fe40000000000 */
[CC--:B------:R-:W-:Y:S02]  /*0920*/  LEA R8, P2, R17.reuse, R29.reuse, 0x1 ;  /* 0x0000001d11087211 */ /* 0x0c0fe400078408ff */
[----:B------:R-:W-:Y:S01]  /*0930*/  LEA R10, P1, R16, R29, 0x1 ;  /* 0x0000001d100a7211 */ /* 0x000fe200078208ff */
[----:B------:R-:W-:Y:S01]  /*0940*/  IMAD R6, R6, R77, RZ ;  /* 0x0000004d06067224 */ /* 0x000fe200078e02ff */
[----:B------:R-:W-:Y:S02]  /*0950*/  LOP3.LUT R75, R4, 0x1000, R75, 0xf8, !PT ;  /* 0x00001000044b7812 */ /* 0x000fe400078ef84b */
[----:B------:R-:W-:Y:S02]  /*0960*/  SHF.L.U32 R4, R2, 0x1, RZ ;  /* 0x0000000102047819 */ /* 0x000fe400000006ff */
[----:B------:R-:W-:Y:S01]  /*0970*/  SHF.L.U32 R5, R76, 0x1, RZ ;  /* 0x000000014c057819 */ /* 0x000fe200000006ff */
[----:B------:R-:W-:Y:S01]  /*0980*/  IMAD.HI R2, R2, 0x2, RZ ;  /* 0x0000000202027827 */ /* 0x000fe200078e02ff */
[----:B------:R-:W-:-:S02]  /*0990*/  LEA.HI.X.SX32 R9, R17, R31, 0x1, P2 ;  /* 0x0000001f11097211 */ /* 0x000fc400010f0eff */
[----:B------:R-:W-:Y:S01]  /*09a0*/  LEA.HI.X.SX32 R11, R16, R31, 0x1, P1 ;  /* 0x0000001f100b7211 */ /* 0x000fe200008f0eff */
[----:B------:R-:W-:Y:S01]  /*09b0*/  IMAD.HI R76, R76, 0x2, RZ ;  /* 0x000000024c4c7827 */ /* 0x000fe200078e02ff */
[----:B-1----:R-:W-:Y:S01]  /*09c0*/  IADD3 R103, P1, P2, R4, R32, R5 ;  /* 0x0000002004677210 */ /* 0x002fe20007a3e005 */
[----:B------:R0:W5:Y:S01]  /*09d0*/  LDG.E.U16 R16, desc[UR28][R8.64] ;  /* 0x0000001c08107981 */ /* 0x000162000c1e1500 */
[C---:B------:R-:W-:Y:S02]  /*09e0*/  LEA R4, R77.reuse, R6, 0x3 ;  /* 0x000000064d047211 */ /* 0x040fe400078e18ff */
[----:B------:R-:W-:Y:S01]  /*09f0*/  SHF.R.U32.HI R12, RZ, 0x5, R0 ;  /* 0x00000005ff0c7819 */ /* 0x000fe20000011600 */
[----:B------:R1:W5:Y:S01]  /*0a00*/  LDG.E.U16 R17, desc[UR28][R10.64] ;  /* 0x0000001c0a117981 */ /* 0x000362000c1e1500 */
[----:B------:R-:W-:Y:S02]  /*0a10*/  IADD3.X R29, PT, PT, R2, R33, R76, P1, P2 ;  /* 0x00000021021d7210 */ /* 0x000fe40000fe444c */
[----:B------:R-:W-:-:S02]  /*0a20*/  LEA R2, R77, R4, 0x3 ;  /* 0x000000044d027211 */ /* 0x000fc400078e18ff */
[----:B------:R-:W-:Y:S02]  /*0a30*/  R2UR UR24, R12 ;  /* 0x000000000c1872ca */ /* 0x000fe400000e0000 */
[----:B0-----:R-:W-:-:S04]  /*0a40*/  LEA R8, R77, R2, 0x4 ;  /* 0x000000024d087211 */ /* 0x001fc800078e20ff */
[C---:B-1----:R-:W-:Y:S02]  /*0a50*/  LEA R10, R77.reuse, R8, 0x3 ;  /* 0x000000084d0a7211 */ /* 0x042fe400078e18ff */
[-C--:B------:R-:W-:Y:S02]  /*0a60*/  LEA R128, P2, R4, R103.reuse, 0x1 ;  /* 0x0000006704807211 */ /* 0x080fe400078408ff */
[C---:B------:R-:W-:Y:S02]  /*0a70*/  LEA R12, R77.reuse, R10, 0x3 ;  /* 0x0000000a4d0c7211 */ /* 0x040fe400078e18ff */
[----:B------:R-:W-:Y:S01]  /*0a80*/  LEA R130, P1, R6, R103, 0x1 ;  /* 0x0000006706827211 */ /* 0x000fe200078208ff */
[----:B------:R-:W-:Y:S01]  /*0a90*/  UIADD3 UR4, UPT, UPT, UR24, 0x18, URZ ;  /* 0x0000001818047890 */ /* 0x000fe2000fffe0ff */
[----:B------:R-:W-:Y:S02]  /*0aa0*/  LEA.HI.X.SX32 R129, R4, R29, 0x1, P2 ;  /* 0x0000001d04817211 */ /* 0x000fe400010f0eff */
[----:B------:R-:W-:-:S02]  /*0ab0*/  LEA R4, R77, R12, 0x4 ;  /* 0x0000000c4d047211 */ /* 0x000fc400078e20ff */
[----:B------:R-:W-:Y:S01]  /*0ac0*/  LEA.HI.X.SX32 R131, R6, R29, 0x1, P1 ;  /* 0x0000001d06837211 */ /* 0x000fe200008f0eff */
[C---:B------:R-:W-:Y:S01]  /*0ad0*/  IMAD R5, R77.reuse, UR4, RZ ;  /* 0x000000044d057c24 */ /* 0x040fe2000f8e02ff */
[C---:B------:R-:W-:Y:S01]  /*0ae0*/  LEA R6, R77.reuse, R4, 0x3 ;  /* 0x000000044d067211 */ /* 0x040fe200078e18ff */
[----:B------:R-:W-:Y:S01]  /*0af0*/  UIADD3 UR5, UPT, UPT, UR24, 0x38, URZ ;  /* 0x0000003818057890 */ /* 0x000fe2000fffe0ff */
[-C--:B------:R-:W-:Y:S02]  /*0b00*/  LEA R126, P1, R2, R103.reuse, 0x1 ;  /* 0x00000067027e7211 */ /* 0x080fe400078208ff */
[----:B------:R-:W-:Y:S02]  /*0b10*/  LEA R14, R77, R6, 0x3 ;  /* 0x000000064d0e7211 */ /* 0x000fe400078e18ff */
[-C--:B------:R-:W-:Y:S02]  /*0b20*/  LEA R124, P3, R5, R103.reuse, 0x1 ;  /* 0x00000067057c7211 */ /* 0x080fe400078608ff */
[----:B------:R-:W-:-:S02]  /*0b30*/  LEA R122, P2, R8, R103, 0x1 ;  /* 0x00000067087a7211 */ /* 0x000fc400078408ff */
[-C--:B------:R-:W-:Y:S01]  /*0b40*/  LEA.HI.X.SX32 R127, R2, R29.reuse, 0x1, P1 ;  /* 0x0000001d027f7211 */ /* 0x080fe200008f0eff */
[----:B------:R-:W-:Y:S01]  /*0b50*/  UIADD3 UR7, UPT, UPT, UR24, 0x58, URZ ;  /* 0x0000005818077890 */ /* 0x000fe2000fffe0ff */
[----:B------:R-:W-:Y:S01]  /*0b60*/  LEA R2, R77, R14, 0x4 ;  /* 0x0000000e4d027211 */ /* 0x000fe200078e20ff */
[----:B------:R-:W-:Y:S01]  /*0b70*/  UIADD3 UR8, UPT, UPT, UR24, 0x78, URZ ;  /* 0x0000007818087890 */ /* 0x000fe2000fffe0ff */
[----:B------:R-:W-:Y:S01]  /*0b80*/  LEA.HI.X.SX32 R125, R5, R29, 0x1, P3 ;  /* 0x0000001d057d7211 */ /* 0x000fe200018f0eff */
[----:B------:R-:W-:Y:S01]  /*0b90*/  IMAD R7, R77, UR5, RZ ;  /* 0x000000054d077c24 */ /* 0x000fe2000f8e02ff */
[----:B------:R-:W-:Y:S02]  /*0ba0*/  LEA R120, P3, R10, R103, 0x1 ;  /* 0x000000670a787211 */ /* 0x000fe400078608ff */
[----:B------:R-:W-:Y:S02]  /*0bb0*/  LEA.HI.X.SX32 R123, R8, R29, 0x1, P2 ;  /* 0x0000001d087b7211 */ /* 0x000fe400010f0eff */
[----:B------:R-:W-:-:S02]  /*0bc0*/  LEA R114, P2, R4, R103, 0x1 ;  /* 0x0000006704727211 */ /* 0x000fc400078408ff */
[C---:B------:R-:W-:Y:S01]  /*0bd0*/  LEA R8, R77.reuse, R2, 0x3 ;  /* 0x000000024d087211 */ /* 0x040fe200078e18ff */
[C---:B------:R-:W-:Y:S01]  /*0be0*/  IMAD R9, R77.reuse, UR7, RZ ;  /* 0x000000074d097c24 */ /* 0x040fe2000f8e02ff */
[----:B------:R-:W-:Y:S01]  /*0bf0*/  LEA.HI.X.SX32 R121, R10, R29, 0x1, P3 ;  /* 0x0000001d0a797211 */ /* 0x000fe200018f0eff */
[----:B------:R-:W-:Y:S01]  /*0c00*/  IMAD R11, R77, UR8, RZ ;  /* 0x000000084d0b7c24 */ /* 0x000fe2000f8e02ff */
[-C--:B------:R-:W-:Y:S02]  /*0c10*/  LEA R116, P4, R7, R103.reuse, 0x1 ;  /* 0x0000006707747211 */ /* 0x080fe400078808ff */
[-C--:B------:R-:W-:Y:S02]  /*0c20*/  LEA R118, P1, R12, R103.reuse, 0x1 ;  /* 0x000000670c767211 */ /* 0x080fe400078208ff */
[----:B------:R-:W-:Y:S02]  /*0c30*/  LEA R112, P3, R6, R103, 0x1 ;  /* 0x0000006706707211 */ /* 0x000fe400078608ff */
[----:B------:R-:W-:-:S02]  /*0c40*/  LEA.HI.X.SX32 R115, R4, R29, 0x1, P2 ;  /* 0x0000001d04737211 */ /* 0x000fc400010f0eff */
[----:B------:R-:W-:Y:S02]  /*0c50*/  LEA R4, R77, R8, 0x3 ;  /* 0x000000084d047211 */ /* 0x000fe400078e18ff */
[-C--:B------:R-:W-:Y:S02]  /*0c60*/  LEA.HI.X.SX32 R117, R7, R29.reuse, 0x1, P4 ;  /* 0x0000001d07757211 */ /* 0x080fe400020f0eff */
[-C--:B------:R-:W-:Y:S02]  /*0c70*/  LEA.HI.X.SX32 R119, R12, R29.reuse, 0x1, P1 ;  /* 0x0000001d0c777211 */ /* 0x080fe400008f0eff */
[----:B------:R-:W-:Y:S02]  /*0c80*/  LEA.HI.X.SX32 R113, R6, R29, 0x1, P3 ;  /* 0x0000001d06717211 */ /* 0x000fe400018f0eff */
[-C--:B------:R-:W-:Y:S02]  /*0c90*/  LEA R108, P5, R9, R103.reuse, 0x1 ;  /* 0x00000067096c7211 */ /* 0x080fe400078a08ff */
[----:B------:R-:W-:-:S02]  /*0ca0*/  LEA R100, P6, R11, R103, 0x1 ;  /* 0x000000670b647211 */ /* 0x000fc400078c08ff */
[-C--:B------:R-:W-:Y:S02]  /*0cb0*/  LEA R110, P1, R14, R103.reuse, 0x1 ;  /* 0x000000670e6e7211 */ /* 0x080fe400078208ff */
[-C--:B------:R-:W-:Y:S02]  /*0cc0*/  LEA R106, P2, R2, R103.reuse, 0x1 ;  /* 0x00000067026a7211 */ /* 0x080fe400078408ff */
[-C--:B------:R-:W-:Y:S02]  /*0cd0*/  LEA R104, P3, R8, R103.reuse, 0x1 ;  /* 0x0000006708687211 */ /* 0x080fe400078608ff */
[----:B------:R-:W-:Y:S02]  /*0ce0*/  LEA R102, P4, R4, R103, 0x1 ;  /* 0x0000006704667211 */ /* 0x000fe400078808ff */
[----:B------:R-:W-:Y:S02]  /*0cf0*/  R2UR UR14, R34 ;  /* 0x00000000220e72ca */ /* 0x000fe400000e0000 */
[----:B------:R-:W-:-:S02]  /*0d00*/  LEA.HI.X.SX32 R109, R9, R29, 0x1, P5 ;  /* 0x0000001d096d7211 */ /* 0x000fc400028f0eff */
[-C--:B------:R-:W-:Y:S02]  /*0d10*/  LEA.HI.X.SX32 R101, R11, R29.reuse, 0x1, P6 ;  /* 0x0000001d0b657211 */ /* 0x080fe400030f0eff */
[-C--:B------:R-:W-:Y:S02]  /*0d20*/  LEA.HI.X.SX32 R111, R14, R29.reuse, 0x1, P1 ;  /* 0x0000001d0e6f7211 */ /* 0x080fe400008f0eff */
[-C--:B------:R-:W-:Y:S02]  /*0d30*/  LEA.HI.X.SX32 R107, R2, R29.reuse, 0x1, P2 ;  /* 0x0000001d026b7211 */ /* 0x080fe400010f0eff */
[-C--:B------:R-:W-:Y:S02]  /*0d40*/  LEA.HI.X.SX32 R105, R8, R29.reuse, 0x1, P3 ;  /* 0x0000001d08697211 */ /* 0x080fe400018f0eff */
[----:B------:R-:W-:Y:S02]  /*0d50*/  LEA.HI.X.SX32 R103, R4, R29, 0x1, P4 ;  /* 0x0000001d04677211 */ /* 0x000fe400020f0eff */
[----:B------:R-:W-:Y:S01]  /*0d60*/  LOP3.LUT R74, R75, 0x20, RZ, 0x3c, !PT ;  /* 0x000000204b4a7812 */ /* 0x000fe200078e3cff */
[----:B------:R-:W-:Y:S06]  /*0d70*/  @P0 BRA `(.L_x_5) ;  /* 0x0000000000180947 */ /* 0x000fec0003800000 */
[----:B------:R-:W-:Y:S01]  /*0d80*/  ELECT P1, URZ, PT ;  /* 0x0000000000ff782f */ /* 0x000fe20003820000 */
[----:B------:R-:W-:Y:S01]  /*0d90*/  HFMA2 R2, -RZ, RZ, 0, 5.9604644775390625e-08 ;  /* 0x00000001ff027431 */ /* 0x000fe200000001ff */
[----:B------:R-:W-:Y:S01]  /*0da0*/  UMOV UR4, 0x40 ;  /* 0x0000004000047882 */ /* 0x000fe20000000000 */
[----:B------:R-:W-:Y:S01]  /*0db0*/  UVIRTCOUNT.DEALLOC.SMPOOL 0x80 ;  /* 0x000000800000784c */ /* 0x000fe20000000000 */
[----:B------:R-:W-:-:S09]  /*0dc0*/  ULEA UR4, UR6, UR4, 0x18 ;  /* 0x0000000406047291 */ /* 0x000fd2000f8ec0ff */
[----:B------:R0:W-:Y:S03]  /*0dd0*/  @P1 STS.U8 [UR4], R2 ;  /* 0x00000002ff001988 */ /* 0x0001e60008000004 */
.L_x_5:
[----:B------:R-:W-:Y:S01]  /*0de0*/  USHF.L.U32 UR4, UR24, 0x15, URZ ;  /* 0x0000001518047899 */ /* 0x000fe200080006ff */
[C---:B------:R-:W-:Y:S01]  /*0df0*/  LOP3.LUT R73, R75.reuse, 0x40, RZ, 0x3c, !PT ;  /* 0x000000404b497812 */ /* 0x040fe200078e3cff */
[----:B------:R-:W-:Y:S01]  /*0e00*/  USHF.L.U32 UR5, UR24, 0x2, URZ ;  /* 0x0000000218057899 */ /* 0x000fe200080006ff */
[----:B------:R-:W-:Y:S01]  /*0e10*/  LOP3.LUT R72, R75, 0x60, RZ, 0x3c, !PT ;  /* 0x000000604b487812 */ /* 0x000fe200078e3cff */
[----:B------:R-:W-:Y:S01]  /*0e20*/  ULOP3.LUT UR9, UR4, 0x600000, URZ, 0xc0, !UPT ;  /* 0x0060000004097892 */ /* 0x000fe2000f8ec0ff */
[----:B------:R-:W-:Y:S01]  /*0e30*/  LOP3.LUT P1, RZ, R0, 0xff, RZ, 0xc0, !PT ;  /* 0x000000ff00ff7812 */ /* 0x000fe2000782c0ff */
[----:B------:R-:W-:Y:S01]  /*0e40*/  ULOP3.LUT UR20, UR5, 0x10, URZ, 0xc0, !UPT ;  /* 0x0000001005147892 */ /* 0x000fe2000f8ec0ff */
[----:B-----5:R1:W-:Y:S01]  /*0e50*/  STS.U16 [R75+UR13], R18 ;  /* 0x000000124b007988 */ /* 0x0203e2000800040d */
[----:B------:R-:W-:Y:S01]  /*0e60*/  UMOV UR6, 0x1 ;  /* 0x0000000100067882 */ /* 0x000fe20000000000 */
[----:B------:R-:W-:Y:S01]  /*0e70*/  UIADD3 UR17, UPT, UPT, UR13, 0x8000, URZ ;  /* 0x000080000d117890 */ /* 0x000fe2000fffe0ff */
[----:B0-----:R-:W-:Y:S01]  /*0e80*/  PRMT R2, RZ, 0x7610, R2 ;  /* 0x00007610ff027816 */ /* 0x001fe20000000002 */
[----:B------:R-:W-:Y:S01]  /*0e90*/  UIADD3 UR36, UPT, UPT, UR20, UR9, UR14 ;  /* 0x0000000914247290 */ /* 0x000fe2000fffe00e */
[----:B------:R0:W-:Y:S01]  /*0ea0*/  STS.U16 [R75+UR13+0x400], R22 ;  /* 0x000400164b007988 */ /* 0x0001e2000800040d */
[----:B------:R-:W2:Y:S01]  /*0eb0*/  LDCU UR21, c[0x0][0x3f0] ;  /* 0x00007e00ff1577ac */ /* 0x000ea20008000800 */
[----:B------:R-:W-:-:S02]  /*0ec0*/  PRMT R4, RZ, 0x7610, R4 ;  /* 0x00007610ff047816 */ /* 0x000fc40000000004 */
[----:B------:R3:W-:Y:S01]  /*0ed0*/  STS.U16 [R75+UR13+0x800], R26 ;  /* 0x0008001a4b007988 */ /* 0x0007e2000800040d */
[----:B------:R-:W-:Y:S01]  /*0ee0*/  PRMT R6, RZ, 0x7610, R6 ;  /* 0x00007610ff067816 */ /* 0x000fe20000000006 */
[----:B------:R-:W-:Y:S01]  /*0ef0*/  VOTEU.ALL UP0, P1 ;  /* 0x0000000000ff7886 */ /* 0x000fe20000800000 */
[----:B------:R-:W-:Y:S01]  /*0f00*/  VOTEU.ALL UP1, P1 ;  /* 0x0000000000ff7886 */ /* 0x000fe20000820000 */
[----:B------:R4:W-:Y:S01]  /*0f10*/  STS.U16 [R75+UR13+0xc00], R30 ;  /* 0x000c001e4b007988 */ /* 0x0009e2000800040d */
[----:B------:R-:W-:Y:S02]  /*0f20*/  PRMT R8, RZ, 0x7610, R8 ;  /* 0x00007610ff087816 */ /* 0x000fe40000000008 */
[----:B------:R-:W-:-:S04]  /*0f30*/  @!UP0 UIADD3 UR4, UPT, UPT, -UR6, 0x100000, URZ ;  /* 0x0010000006048890 */ /* 0x000fc8000fffe1ff */
[----:B------:R-:W-:Y:S02]  /*0f40*/  @!UP0 USHF.L.U32 UR5, UR4, 0xb, URZ ;  /* 0x0000000b04058899 */ /* 0x000fe400080006ff */
[----:B------:R-:W-:Y:S01]  /*0f50*/  @!UP0 USHF.L.U32 UR4, UR4, 0x1, URZ ;  /* 0x0000000104048899 */ /* 0x000fe200080006ff */
[----:B------:R-:W-:Y:S01]  /*0f60*/  STS.U16 [R74+UR13+0x100], R19 ;  /* 0x000100134a007988 */ /* 0x000fe2000800040d */
[----:B------:R-:W-:Y:S02]  /*0f70*/  PRMT R10, RZ, 0x7610, R10 ;  /* 0x00007610ff0a7816 */ /* 0x000fe4000000000a */
[----:B------:R-:W-:Y:S01]  /*0f80*/  PRMT R12, RZ, 0x7610, R12 ;  /* 0x00007610ff0c7816 */ /* 0x000fe2000000000c */
[----:B------:R-:W-:Y:S01]  /*0f90*/  STS.U16 [R74+UR13+0x500], R23 ;  /* 0x000500174a007988 */ /* 0x000fe2000800040d */
[----:B------:R-:W-:Y:S02]  /*0fa0*/  PRMT R14, RZ, 0x7610, R14 ;  /* 0x00007610ff0e7816 */ /* 0x000fe4000000000e */
[----:B--2---:R-:W-:Y:S01]  /*0fb0*/  ISETP.LT.AND P2, PT, RZ, UR21, PT ;  /* 0x00000015ff007c0c */ /* 0x004fe2000bf41270 */
[----:B------:R-:W-:Y:S01]  /*0fc0*/  STS.U16 [R74+UR13+0x900], R27 ;  /* 0x0009001b4a007988 */ /* 0x000fe2000800040d */
[----:B-1----:R-:W-:-:S02]  /*0fd0*/  PRMT R18, RZ, 0x7610, R18 ;  /* 0x00007610ff127816 */ /* 0x002fc40000000012 */
[----:B0-----:R-:W-:Y:S01]  /*0fe0*/  PRMT R22, RZ, 0x7610, R22 ;  /* 0x00007610ff167816 */ /* 0x001fe20000000016 */
[----:B------:R-:W-:Y:S01]  /*0ff0*/  STS.U16 [R74+UR13+0xd00], R13 ;  /* 0x000d000d4a007988 */ /* 0x000fe2000800040d */
[----:B---3--:R-:W-:Y:S02]  /*1000*/  PRMT R26, RZ, 0x7610, R26 ;  /* 0x00007610ff1a7816 */ /* 0x008fe4000000001a */
[----:B----4-:R-:W-:Y:S01]  /*1010*/  PRMT R30, RZ, 0x7610, R30 ;  /* 0x00007610ff1e7816 */ /* 0x010fe2000000001e */
[----:B------:R0:W-:Y:S01]  /*1020*/  STS.U16 [R73+UR13+0x200], R20 ;  /* 0x0002001449007988 */ /* 0x0001e2000800040d */
[----:B------:R-:W-:-:S03]  /*1030*/  PRMT R32, RZ, 0x7610, R32 ;  /* 0x00007610ff207816 */ /* 0x000fc60000000020 */
[----:B------:R1:W-:Y:S04]  /*1040*/  STS.U16 [R73+UR13+0x600], R24 ;  /* 0x0006001849007988 */ /* 0x0003e8000800040d */
[----:B------:R2:W-:Y:S01]  /*1050*/  STS.U16 [R73+UR13+0xa00], R28 ;  /* 0x000a001c49007988 */ /* 0x0005e2000800040d */
[----:B0-----:R-:W-:-:S03]  /*1060*/  PRMT R20, RZ, 0x7610, R20 ;  /* 0x00007610ff147816 */ /* 0x001fc60000000014 */
[----:B------:R0:W-:Y:S01]  /*1070*/  STS.U16 [R73+UR13+0xe00], R16 ;  /* 0x000e001049007988 */ /* 0x0001e2000800040d */
[----:B-1----:R-:W-:-:S03]  /*1080*/  PRMT R24, RZ, 0x7610, R24 ;  /* 0x00007610ff187816 */ /* 0x002fc60000000018 */
[----:B------:R1:W-:Y:S01]  /*1090*/  STS.U16 [R72+UR13+0x300], R21 ;  /* 0x0003001548007988 */ /* 0x0003e2000800040d */
[----:B--2---:R-:W-:-:S03]  /*10a0*/  PRMT R28, RZ, 0x7610, R28 ;  /* 0x00007610ff1c7816 */ /* 0x004fc6000000001c */
[----:B------:R1:W-:Y:S01]  /*10b0*/  STS.U16 [R72+UR13+0x700], R25 ;  /* 0x0007001948007988 */ /* 0x0003e2000800040d */
[----:B0-----:R-:W-:-:S03]  /*10c0*/  PRMT R16, RZ, 0x7610, R16 ;  /* 0x00007610ff107816 */ /* 0x001fc60000000010 */
[----:B------:R1:W-:Y:S04]  /*10d0*/  STS.U16 [R72+UR13+0xb00], R15 ;  /* 0x000b000f48007988 */ /* 0x0003e8000800040d */
[----:B------:R1:W-:Y:S01]  /*10e0*/  STS.U16 [R72+UR13+0xf00], R17 ;  /* 0x000f001148007988 */ /* 0x0003e2000800040d */
[----:B------:R-:W-:Y:S01]  /*10f0*/  STTM.x16 tmem[UR36], RZ ;  /* 0x000000ff000079ed */ /* 0x000fe20008240024 */
[----:B------:R-:W0:Y:S02]  /*1100*/  FENCE.VIEW.ASYNC.T ;  /* 0x00000000000073c6 */ /* 0x000e240000000200 */
[----:B0-----:R-:W-:Y:S06]  /*1110*/  BAR.SYNC.DEFER_BLOCKING 0x0 ;  /* 0x0000000000007b1d */ /* 0x001fec0000010000 */
[----:B------:R-:W0:Y:S02]  /*1120*/  FENCE.VIEW.ASYNC.S ;  /* 0x00000000000073c6 */ /* 0x000e240000000000 */
[----:B0-----:R0:W2:Y:S02]  /*1130*/  @!UP1 SYNCS.EXCH.64 URZ, [UR17], UR4 ;  /* 0x0000000411ff95b2 */ /* 0x0010a40008000100 */
[----:B--2---:R-:W-:Y:S06]  /*1140*/  BAR.SYNC.DEFER_BLOCKING 0x0 ;  /* 0x0000000000007b1d */ /* 0x004fec0000010000 */
[----:B------:R-:W2:Y:S04]  /*1150*/  @P2 LDG.E.U16 R2, desc[UR28][R130.64] ;  /* 0x0000001c82022981 */ /* 0x000ea8000c1e1500 */
[----:B------:R-:W3:Y:S04]  /*1160*/  @P2 LDG.E.U16 R4, desc[UR28][R128.64] ;  /* 0x0000001c80042981 */ /* 0x000ee8000c1e1500 */
[----:B------:R-:W4:Y:S04]  /*1170*/  @P2 LDG.E.U16 R6, desc[UR28][R126.64] ;  /* 0x0000001c7e062981 */ /* 0x000f28000c1e1500 */
        /* <DEDUP_REMOVED lines=12> */
[----:B------:R-:W4:Y:S01]  /*1240*/  @P2 LDG.E.U16 R32, desc[UR28][R100.64] ;  /* 0x0000001c64202981 */ /* 0x000f22000c1e1500 */
[----:B0-----:R-:W-:-:S04]  /*1250*/  @!UP0 UIADD3 UR4, UPT, UPT, -UR6, 0x100000, URZ ;  /* 0x0010000006048890 */ /* 0x001fc8000fffe1ff */
[----:B------:R-:W-:Y:S02]  /*1260*/  @!UP0 USHF.L.U32 UR5, UR4, 0xb, URZ ;  /* 0x0000000b04058899 */ /* 0x000fe400080006ff */
[----:B------:R-:W-:Y:S01]  /*1270*/  @!UP0 USHF.L.U32 UR4, UR4, 0x1, URZ ;  /* 0x0000000104048899 */ /* 0x000fe200080006ff */
[----:B------:R-:W-:Y:S01]  /*1280*/  VOTEU.ALL UP1, P1 ;  /* 0x0000000000ff7886 */ /* 0x000fe20000820000 */
[----:B------:R-:W-:Y:S01]  /*1290*/  LOP3.LUT R70, R0, 0xff, RZ, 0xc0, !PT ;  /* 0x000000ff00467812 */ /* 0x000fe200078ec0ff */
[----:B------:R-:W-:Y:S01]  /*12a0*/  UIADD3 UR15, UPT, UPT, UR14, 0x20, URZ ;  /* 0x000000200e0f7890 */ /* 0x000fe2000fffe0ff */
[----:B------:R-:W-:Y:S01]  /*12b0*/  SHF.R.U32.HI R76, RZ, 0x2, R0 ;  /* 0x00000002ff4c7819 */ /* 0x000fe20000011600 */
[----:B------:R-:W-:Y:S01]  /*12c0*/  UIADD3 UR8, UPT, UPT, UR13, 0x4000, URZ ;  /* 0x000040000d087890 */ /* 0x000fe2000fffe0ff */
[----:B------:R-:W-:Y:S01]  /*12d0*/  SHF.L.U32 R71, R70, 0x1, RZ ;  /* 0x0000000146477819 */ /* 0x000fe200000006ff */
[----:B------:R-:W-:Y:S01]  /*12e0*/  UIADD3 UR16, UPT, UPT, UR9, UR15, URZ ;  /* 0x0000000f09107290 */ /* 0x000fe2000fffe0ff */
[----:B------:R-:W-:-:S02]  /*12f0*/  ISETP.EQ.U32.AND P3, PT, RZ, UR24, P2 ;  /* 0x00000018ff007c0c */ /* 0x000fc40009762070 */
[----:B------:R-:W-:Y:S01]  /*1300*/  LOP3.LUT R71, R71, 0x30, R76, 0x78, !PT ;  /* 0x0000003047477812 */ /* 0x000fe200078e784c */
[----:B------:R-:W-:Y:S01]  /*1310*/  ULEA UR16, UR20, UR16, 0x10 ;  /* 0x0000001014107291 */ /* 0x000fe2000f8e80ff */
[----:B------:R0:W1:Y:S01]  /*1320*/  @!UP1 SYNCS.EXCH.64 URZ, [UR13+0x8008], UR4 ;  /* 0x008008040dff95b2 */ /* 0x0000620008000100 */
[----:B------:R-:W-:Y:S01]  /*1330*/  VOTEU.ALL UP1, P1 ;  /* 0x0000000000ff7886 */ /* 0x000fe20000820000 */
[----:B0-----:R-:W-:-:S04]  /*1340*/  @!UP0 UIADD3 UR4, UPT, UPT, -UR6, 0x100000, URZ ;  /* 0x0010000006048890 */ /* 0x001fc8000fffe1ff */
[----:B------:R-:W-:Y:S02]  /*1350*/  @!UP0 USHF.L.U32 UR5, UR4, 0xb, URZ ;  /* 0x0000000b04058899 */ /* 0x000fe400080006ff */
[----:B------:R-:W-:Y:S01]  /*1360*/  @!UP0 USHF.L.U32 UR4, UR4, 0x1, URZ ;  /* 0x0000000104048899 */ /* 0x000fe200080006ff */
[----:B--2---:R0:W-:Y:S04]  /*1370*/  STS.U16 [R71+UR13+0x2000], R2 ;  /* 0x0020000247007988 */ /* 0x0041e8000800040d */
[----:B---3--:R0:W-:Y:S04]  /*1380*/  STS.U16 [R71+UR13+0x2200], R4 ;  /* 0x0022000447007988 */ /* 0x0081e8000800040d */
[----:B----4-:R0:W-:Y:S04]  /*1390*/  STS.U16 [R71+UR13+0x2400], R6 ;  /* 0x0024000647007988 */ /* 0x0101e8000800040d */
[----:B------:R0:W-:Y:S04]  /*13a0*/  STS.U16 [R71+UR13+0x2600], R8 ;  /* 0x0026000847007988 */ /* 0x0001e8000800040d */
        /* <DEDUP_REMOVED lines=11> */
[----:B------:R0:W-:Y:S01]  /*1460*/  STS.U16 [R71+UR13+0x3e00], R32 ;  /* 0x003e002047007988 */ /* 0x0001e2000800040d */
[----:B-1----:R1:W-:Y:S06]  /*1470*/  MEMBAR.ALL.CTA ;  /* 0x0000000000007992 */ /* 0x0023ec0000008000 */
[----:B-1----:R-:W-:Y:S04]  /*1480*/  FENCE.VIEW.ASYNC.S ;  /* 0x00000000000073c6 */ /* 0x002fe80000000000 */
[----:B------:R-:W1:Y:S02]  /*1490*/  FENCE.VIEW.ASYNC.S ;  /* 0x00000000000073c6 */ /* 0x000e640000000000 */
[----:B-1----:R0:W1:Y:S02]  /*14a0*/  @!UP1 SYNCS.EXCH.64 URZ, [UR13+0x4000], UR4 ;  /* 0x004000040dff95b2 */ /* 0x0020640008000100 */
[----:B-1----:R-:W-:Y:S06]  /*14b0*/  BAR.SYNC.DEFER_BLOCKING 0x0 ;  /* 0x0000000000007b1d */ /* 0x002fec0000010000 */
[----:B0-----:R-:W-:Y:S05]  /*14c0*/  @!P3 BRA `(.L_x_6) ;  /* 0x000000000068b947 */ /* 0x001fea0003800000 */
[----:B------:R-:W-:Y:S02]  /*14d0*/  UIADD3 UR4, UPT, UPT, UR13, 0x2000, URZ ;  /* 0x000020000d047890 */ /* 0x000fe4000fffe0ff */
[----:B------:R-:W-:Y:S02]  /*14e0*/  USHF.R.U32.HI UR5, URZ, 0x4, UR13 ;  /* 0x00000004ff057899 */ /* 0x000fe4000801160d */
[----:B------:R-:W-:Y:S02]  /*14f0*/  USHF.R.U32.HI UR6, URZ, 0x4, UR4 ;  /* 0x00000004ff067899 */ /* 0x000fe40008011604 */
[----:B------:R-:W-:Y:S02]  /*1500*/  USGXT.U32 UR4, UR5, 0xe ;  /* 0x0000000e0504789a */ /* 0x000fe40008000000 */
[----:B------:R-:W-:Y:S01]  /*1510*/  USGXT.U32 UR6, UR6, 0xe ;  /* 0x0000000e0606789a */ /* 0x000fe20008000000 */
[----:B------:R-:W-:Y:S01]  /*1520*/  UMOV UR10, 0x1000080 ;  /* 0x01000080000a7882 */ /* 0x000fe20000000000 */
[----:B------:R-:W-:Y:S01]  /*1530*/  UMOV UR11, 0x40004040 ;  /* 0x40004040000b7882 */ /* 0x000fe20000000000 */
[----:B------:R-:W-:Y:S01]  /*1540*/  UMOV UR18, 0xfffffffe ;  /* 0xfffffffe00127882 */ /* 0x000fe20000000000 */
[----:B------:R-:W-:Y:S01]  /*1550*/  UMOV UR19, 0x7fffbfdf ;  /* 0x7fffbfdf00137882 */ /* 0x000fe20000000000 */
[----:B------:R-:W-:Y:S01]  /*1560*/  UMOV UR5, URZ ;  /* 0x000000ff00057c82 */ /* 0x000fe20008000000 */
[----:B------:R-:W-:Y:S01]  /*1570*/  UMOV UR7, URZ ;  /* 0x000000ff00077c82 */ /* 0x000fe20008000000 */
[----:B------:R-:W-:-:S02]  /*1580*/  ULOP3.LUT UR22, UR4, 0x1000000, URZ, 0xfc, !UPT ;  /* 0x0100000004167892 */ /* 0x000fc4000f8efcff */
[----:B------:R-:W-:Y:S02]  /*1590*/  UIADD3.64 UR10, UPT, UPT, UR4, UR10, URZ ;  /* 0x0000000a040a7297 */ /* 0x000fe4000fffe0ff */
[----:B------:R-:W-:Y:S01]  /*15a0*/  UIADD3.64 UR18, UPT, UPT, UR6, -UR18, URZ ;  /* 0x8000001206127297 */ /* 0x000fe2000fffe0ff */
[----:B------:R-:W-:Y:S01]  /*15b0*/  UMOV UR26, 0x0 ;  /* 0x00000000001a7882 */ /* 0x000fe20000000000 */
[----:B------:R-:W-:Y:S01]  /*15c0*/  UMOV UR27, 0x8208490 ;  /* 0x08208490001b7882 */ /* 0x000fe20000000000 */
[----:B------:R-:W-:Y:S01]  /*15d0*/  UMOV UR4, UR8 ;  /* 0x0000000800047c82 */ /* 0x000fe20008000000 */
[----:B------:R-:W-:Y:S01]  /*15e0*/  UMOV UR23, 0x40004040 ;  /* 0x4000404000177882 */ /* 0x000fe20000000000 */
[----:B------:R-:W-:Y:S01]  /*15f0*/  UMOV UR7, 0x80004020 ;  /* 0x8000402000077882 */ /* 0x000fe20000000000 */
[----:B------:R-:W-:Y:S01]  /*1600*/  UMOV UR30, 0x0 ;  /* 0x00000000001e7882 */ /* 0x000fe20000000000 */
[----:B------:R-:W-:Y:S01]  /*1610*/  UMOV UR31, 0x8208490 ;  /* 0x08208490001f7882 */ /* 0x000fe20000000000 */
[----:B------:R-:W-:Y:S01]  /*1620*/  UMOV UR4, UR4 ;  /* 0x0000000400047c82 */ /* 0x000fe20008000000 */
[----:B------:R0:W-:Y:S01]  /*1630*/  UTCHMMA gdesc[UR22], gdesc[UR6], tmem[UR15], tmem[UR26], idesc[UR27], !UPT ;  /* 0x00ff1a06160075ea */ /* 0x0001e2000f80000f */
[----:B------:R0:W-:Y:S01]  /*1640*/  UTCHMMA gdesc[UR10], gdesc[UR18], tmem[UR15], tmem[UR30], idesc[UR31], UPT ;  /* 0x00ff1e120a0075ea */ /* 0x0001e2000b80000f */
[----:B------:R0:W-:Y:S01]  /*1650*/  UTCBAR [UR4], URZ ;  /* 0x000000ff040073e9 */ /* 0x0001e200080000ff */
[----:B------:R-:W-:Y:S01]  /*1660*/  NOP ;  /* 0x0000000000007918 */ /* 0x000fe20000000000 */
.L_x_6:
[----:B------:R-:W-:Y:S05]  /*1670*/  @!P2 BRA `(.L_x_7) ;  /* 0x000000000008a947 */ /* 0x000fea0003800000 */
[----:B------:R-:W1:Y:S02]  /*1680*/  SYNCS.PHASECHK.TRANS64.TRYWAIT P4, [UR13+0x4000], RZ ;  /* 0x004000ffff0075a7 */ /* 0x000e64000808110d */
[----:B-1----:R-:W-:Y:S05]  /*1690*/  @!P4 BRA `(.L_x_8) ;  /* 0x0000005c007cc947 */ /* 0x002fea0003800000 */
.L_x_7:
[----:B------:R-:W-:Y:S01]  /*16a0*/  BAR.SYNC.DEFER_BLOCKING 0x0 ;  /* 0x0000000000007b1d */ /* 0x000fe20000010000 */
[----:B------:R-:W-:Y:S02]  /*16b0*/  SHF.R.U32.HI R86, RZ, 0x1, R0 ;  /* 0x00000001ff567819 */ /* 0x000fe40000011600 */
[----:B------:R-:W-:Y:S02]  /*16c0*/  PRMT R160, RZ, 0x7610, R160 ;  /* 0x00007610ffa07816 */ /* 0x000fe400000000a0 */
[----:B------:R-:W-:Y:S01]  /*16d0*/  PRMT R158, RZ, 0x7610, R158 ;  /* 0x00007610ff9e7816 */ /* 0x000fe2000000009e */
[----:B0-----:R-:W0:Y:S02]  /*16e0*/  LDCU UR6, c[0x0][0x3a8] ;  /* 0x00007500ff0677ac */ /* 0x001e240008000800 */
[----:B------:R-:W1:Y:S01]  /*16f0*/  LDC R144, c[0x0][0x3d8] ;  /* 0x0000f600ff907b82 */ /* 0x000e620000000800 */
[----:B------:R-:W-:Y:S01]  /*1700*/  LDTM.16dp32bit_t0_t15.x64 R4, tmem[UR16] ;  /* 0x00000010000479ee */ /* 0x000fe20008b00000 */
[----:B------:R-:W0:Y:S01]  /*1710*/  LDTM.16dp32bit_t16_t31.x64 R4, tmem[UR16+0x40] ;  /* 0x00004010000479ee */ /* 0x000e220008b20000 */
[----:B------:R-:W2:Y:S05]  /*1720*/  LDCU.64 UR22, c[0x0][0x3d0] ;  /* 0x00007a00ff1677ac */ /* 0x000eaa0008000a00 */
[----:B------:R-:W3:Y:S01]  /*1730*/  LDC.64 R152, c[0x0][0x390] ;  /* 0x0000e400ff987b82 */ /* 0x000ee20000000a00 */
[----:B------:R-:W4:Y:S01]  /*1740*/  @!P1 SYNCS.CCTL.IV [UR13+0x4000] ;  /* 0x00400000ff0099b1 */ /* 0x000f22000800000d */
[----:B------:R-:W-:Y:S01]  /*1750*/  NOP ;  /* 0x0000000000007918 */ /* 0x000fe20000000000 */
[----:B--2---:R-:W-:Y:S01]  /*1760*/  UIMAD UR22, UR12, UR22, URZ ;  /* 0x000000160c1672a4 */ /* 0x004fe2000f8e02ff */
[----:B0-----:R-:W-:Y:S01]  /*1770*/  FMUL R2, R4, UR6 ;  /* 0x0000000604027c20 */ /* 0x001fe20008400000 */
[----:B------:R-:W-:Y:S01]  /*1780*/  FMUL R79, R5, UR6 ;  /* 0x00000006054f7c20 */ /* 0x000fe20008400000 */
[----:B------:R-:W-:Y:S01]  /*1790*/  FMUL R78, R6, UR6 ;  /* 0x00000006064e7c20 */ /* 0x000fe20008400000 */
[----:B------:R-:W-:Y:S01]  /*17a0*/  FMUL R80, R7, UR6 ;  /* 0x0000000607507c20 */ /* 0x000fe20008400000 */
[----:B------:R-:W-:Y:S01]  /*17b0*/  FMUL R81, R8, UR6 ;  /* 0x0000000608517c20 */ /* 0x000fe20008400000 */
[----:B------:R-:W-:-:S02]  /*17c0*/  USHF.L.U32 UR4, UR22, 0x1, URZ ;  /* 0x0000000116047899 */ /* 0x000fc400080006ff */
[----:B------:R-:W-:Y:S01]  /*17d0*/  FMNMX3 R78, R2, R79, R78, !PT ;  /* 0x0000004f024e7276 */ /* 0x000fe2000780004e */
[----:B------:R-:W-:Y:S01]  /*17e0*/  FMUL R2, R9, UR6 ;  /* 0x0000000609027c20 */ /* 0x000fe20008400000 */
[----:B------:R-:W-:Y:S02]  /*17f0*/  FMUL R79, R10, UR6 ;  /* 0x000000060a4f7c20 */ /* 0x000fe40008400000 */
[----:B------:R-:W-:Y:S01]  /*1800*/  FMNMX3 R80, R78, R80, R81, !PT ;  /* 0x000000504e507276 */ /* 0x000fe20007800051 */
[----:B------:R-:W-:Y:S01]  /*1810*/  FMUL R78, R11, UR6 ;  /* 0x000000060b4e7c20 */ /* 0x000fe20008400000 */
[----:B------:R-:W-:Y:S02]  /*1820*/  FMUL R81, R12, UR6 ;  /* 0x000000060c517c20 */ /* 0x000fe40008400000 */
[----:B------:R-:W-:Y:S01]  /*1830*/  FMNMX3 R80, R80, R2, R79, !PT ;  /* 0x0000000250507276 */ /* 0x000fe2000780004f */
[----:B------:R-:W-:Y:S01]  /*1840*/  FMUL R2, R13, UR6 ;  /* 0x000000060d027c20 */ /* 0x000fe20008400000 */
[----:B------:R-:W-:-:S02]  /*1850*/  FMUL R79, R14, UR6 ;  /* 0x000000060e4f7c20 */ /* 0x000fc40008400000 */
        /* <DEDUP_REMOVED lines=79> */
[----:B------:R-:W-:-:S03]  /*1d50*/  FMUL R78, R67, UR6 ;  /* 0x00000006434e7c20 */ /* 0x000fc60008400000 */
[----:B------:R-:W-:Y:S01]  /*1d60*/  FMNMX3 R79, R80, R2, R79, !PT ;  /* 0x00000002504f7276 */ /* 0x000fe2000780004f */
[----:B------:R-:W-:-:S03]  /*1d70*/  IMAD R2, R69, UR23, RZ ;  /* 0x0000001745027c24 */ /* 0x000fc6000f8e02ff */
[----:B------:R-:W-:Y:S01]  /*1d80*/  FMNMX R142, R78, R79, !PT ;  /* 0x0000004f4e8e7209 */ /* 0x000fe20007800000 */
[----:B-1----:R-:W-:Y:S01]  /*1d90*/  IMAD R78, R3, R144, RZ ;  /* 0x00000090034e7224 */ /* 0x002fe200078e02ff */
[C---:B------:R-:W-:Y:S01]  /*1da0*/  SHF.L.U32 R79, R2.reuse, 0x1, RZ ;  /* 0x00000001024f7819 */ /* 0x040fe200000006ff */
[----:B------:R-:W-:Y:S02]  /*1db0*/  IMAD.HI R2, R2, 0x2, RZ ;  /* 0x0000000202027827 */ /* 0x000fe400078e02ff */
[----:B------:R-:W0:Y:S01]  /*1dc0*/  SHFL.BFLY PT, R81, R142, 0x10, 0x1f ;  /* 0x0e001f008e517f89 */ /* 0x000e2200000e0000 */
[C---:B------:R-:W-:Y:S02]  /*1dd0*/  LEA R82, R144.reuse, R78, 0x1 ;  /* 0x0000004e90527211 */ /* 0x040fe400078e08ff */
[----:B---3--:R-:W-:Y:S01]  /*1de0*/  IADD3 R141, P4, P5, R79, UR4, R152 ;  /* 0x000000044f8d7c10 */ /* 0x008fe2000fd9e098 */
[----:B------:R-:W-:Y:S01]  /*1df0*/  UIMAD.WIDE UR4, UR22, 0x2, URZ ;  /* 0x00000002160478a5 */ /* 0x000fe2000f8e02ff */
[----:B------:R-:W-:-:S04]  /*1e00*/  LEA R83, R144, R82, 0x1 ;  /* 0x0000005290537211 */ /* 0x000fc800078e08ff */
[----:B------:R-:W-:Y:S02]  /*1e10*/  LEA R133, R144, R83, 0x1 ;  /* 0x0000005390857211 */ /* 0x000fe400078e08ff */
[----:B------:R-:W-:Y:S02]  /*1e20*/  IADD3.X R153, PT, PT, R2, UR5, R153, P4, P5 ;  /* 0x0000000502997c10 */ /* 0x000fe4000a7ea499 */
[----:B------:R-:W-:Y:S02]  /*1e30*/  LEA R79, R144, R133, 0x1 ;  /* 0x00000085904f7211 */ /* 0x000fe400078e08ff */
[----:B------:R-:W-:Y:S02]  /*1e40*/  LEA R98, P4, R78, R141, 0x1 ;  /* 0x0000008d4e627211 */ /* 0x000fe400078808ff */
[----:B------:R-:W-:Y:S02]  /*1e50*/  LEA R84, R144, R79, 0x1 ;  /* 0x0000004f90547211 */ /* 0x000fe400078e08ff */
[----:B------:R-:W-:-:S02]  /*1e60*/  LEA.HI.X.SX32 R99, R78, R153, 0x1, P4 ;  /* 0x000000994e637211 */ /* 0x000fc400020f0eff */
[----:B------:R-:W-:Y:S02]  /*1e70*/  LEA R89, R144, R84, 0x1 ;  /* 0x0000005490597211 */ /* 0x000fe400078e08ff */
[----:B------:R-:W-:Y:S02]  /*1e80*/  LEA R92, P4, R79, R141, 0x1 ;  /* 0x0000008d4f5c7211 */ /* 0x000fe400078808ff */
[----:B0-----:R-:W-:Y:S02]  /*1e90*/  FMNMX3 R142, R142, -INF , R81, !PT ;  /* 0xff8000008e8e7876 */ /* 0x001fe40007800051 */
[----:B------:R-:W-:Y:S02]  /*1ea0*/  LOP3.LUT R81, R76, 0x38, RZ, 0xc0, !PT ;  /* 0x000000384c517812 */ /* 0x000fe400078ec0ff */
[----:B------:R-:W-:Y:S01]  /*1eb0*/  LEA R135, R144, R89, 0x1 ;  /* 0x0000005990877211 */ /* 0x000fe200078e08ff */
[----:B------:R-:W-:Y:S01]  /*1ec0*/  FADD R80, -R142, -INF ;  /* 0xff8000008e507421 */ /* 0x000fe20000000100 */
[----:B------:R-:W-:-:S02]  /*1ed0*/  LOP3.LUT R76, R81, 0x1f, R0, 0xf8, !PT ;  /* 0x0000001f514c7812 */ /* 0x000fc400078ef800 */
[----:B------:R-:W-:Y:S01]  /*1ee0*/  LEA.HI.X.SX32 R93, R79, R153, 0x1, P4 ;  /* 0x000000994f5d7211 */ /* 0x000fe200020f0eff */
[----:B------:R-:W-:Y:S01]  /*1ef0*/  FMUL R143, R80, 1.4426950216293334961 ;  /* 0x3fb8aa3b508f7820 */ /* 0x000fe20000400000 */
[----:B------:R-:W-:Y:S02]  /*1f00*/  SHF.L.U32 R76, R76, 0x4, RZ ;  /* 0x000000044c4c7819 */ /* 0x000fe400000006ff */
[----:B------:R-:W-:Y:S02]  /*1f10*/  LEA R80, R144, R135, 0x1 ;  /* 0x0000008790507211 */ /* 0x000fe400078e08ff */
[----:B------:R-:W-:Y:S01]  /*1f20*/  LOP3.LUT R81, R76, 0x1b0, RZ, 0xc0, !PT ;  /* 0x000001b04c517812 */ /* 0x000fe200078ec0ff */
[----:B------:R-:W4:Y:S01]  /*1f30*/  MUFU.EX2 R143, R143 ;  /* 0x0000008f008f7308 */ /* 0x000f220000000800 */
[----:B------:R-:W-:Y:S02]  /*1f40*/  LEA R85, R144, R80, 0x1 ;  /* 0x0000005090557211 */ /* 0x000fe400078e08ff */
[----:B------:R-:W-:-:S02]  /*1f50*/  LOP3.LUT R2, R81, 0x40, R86, 0xf8, !PT ;  /* 0x0000004051027812 */ /* 0x000fc400078ef856 */
[----:B------:R-:W-:Y:S02]  /*1f60*/  LEA R132, R144, R85, 0x1 ;  /* 0x0000005590847211 */ /* 0x000fe400078e08ff */
[----:B------:R-:W-:Y:S02]  /*1f70*/  IADD3 R2, PT, PT, R2, UR13, RZ ;  /* 0x0000000d02027c10 */ /* 0x000fe4000fffe0ff */
[----:B------:R-:W-:Y:S02]  /*1f80*/  LEA R86, P4, R80, R141, 0x1 ;  /* 0x0000008d50567211 */ /* 0x000fe400078808ff */
[----:B------:R-:W-:Y:S01]  /*1f90*/  LEA R139, R144, R132, 0x1 ;  /* 0x00000084908b7211 */ /* 0x000fe200078e08ff */
[----:B----4-:R-:W-:Y:S01]  /*1fa0*/  STSM.16.M88 [R2+0x2000], R143 ;  /* 0x0020008f02007844 */ /* 0x010fe20000000000 */
[----:B------:R-:W-:Y:S01]  /*1fb0*/  BAR.SYNC.DEFER_BLOCKING 0x0 ;  /* 0x0000000000007b1d */ /* 0x000fe20000010000 */
[----:B------:R-:W-:Y:S02]  /*1fc0*/  LEA.HI.X.SX32 R87, R80, R153, 0x1, P4 ;  /* 0x0000009950577211 */ /* 0x000fe400020f0eff */
[----:B------:R-:W-:-:S02]  /*1fd0*/  LEA R96, P4, R82, R141, 0x1 ;  /* 0x0000008d52607211 */ /* 0x000fc400078808ff */
[----:B------:R-:W-:Y:S02]  /*1fe0*/  LEA R78, R144, R139, 0x1 ;  /* 0x0000008b904e7211 */ /* 0x000fe400078e08ff */
[----:B------:R-:W-:Y:S02]  /*1ff0*/  LEA.HI.X.SX32 R97, R82, R153, 0x1, P4 ;  /* 0x0000009952617211 */ /* 0x000fe400020f0eff */
[-C--:B------:R-:W-:Y:S02]  /*2000*/  LEA R90, P4, R84, R141.reuse, 0x1 ;  /* 0x0000008d545a7211 */ /* 0x080fe400078808ff */
[----:B------:R-:W-:Y:S02]  /*2010*/  LEA R80, P5, R78, R141, 0x1 ;  /* 0x0000008d4e507211 */ /* 0x000fe400078a08ff */
[----:B------:R-:W-:Y:S02]  /*2020*/  LEA R134, R144, R78, 0x1 ;  /* 0x0000004e90867211 */ /* 0x000fe400078e08ff */
[----:B------:R-:W-:-:S02]  /*2030*/  LEA.HI.X.SX32 R91, R84, R153, 0x1, P4 ;  /* 0x00000099545b7211 */ /* 0x000fc400020f0eff */
[----:B------:R-:W-:Y:S02]  /*2040*/  LEA.HI.X.SX32 R81, R78, R153, 0x1, P5 ;  /* 0x000000994e517211 */ /* 0x000fe400028f0eff */
[CC--:B------:R-:W-:Y:S02]  /*2050*/  LEA R84, P4, R85.reuse, R141.reuse, 0x1 ;  /* 0x0000008d55547211 */ /* 0x0c0fe400078808ff */
[----:B------:R-:W-:Y:S02]  /*2060*/  LEA R78, P5, R134, R141, 0x1 ;  /* 0x0000008d864e7211 */ /* 0x000fe400078a08ff */
[----:B------:R-:W-:Y:S01]  /*2070*/  PRMT R156, RZ, 0x7610, R156 ;  /* 0x00007610ff9c7816 */ /* 0x000fe2000000009c */
[----:B------:R-:W2:Y:S01]  /*2080*/  @P2 LDG.E.U16 R160, desc[UR28][R98.64] ;  /* 0x0000001c62a02981 */ /* 0x000ea2000c1e1500 */
[----:B------:R-:W-:Y:S02]  /*2090*/  PRMT R154, RZ, 0x7610, R154 ;  /* 0x00007610ff9a7816 */ /* 0x000fe4000000009a */
[----:B------:R-:W-:Y:S01]  /*20a0*/  LEA.HI.X.SX32 R85, R85, R153, 0x1, P4 ;  /* 0x0000009955557211 */ /* 0x000fe200020f0eff */
[----:B------:R-:W3:Y:S01]  /*20b0*/  @P2 LDG.E.U16 R158, desc[UR28][R92.64] ;  /* 0x0000001c5c9e2981 */ /* 0x000ee2000c1e1500 */
[----:B------:R-:W-:-:S02]  /*20c0*/  PRMT R145, RZ, 0x7610, R145 ;  /* 0x00007610ff917816 */ /* 0x000fc40000000091 */
[----:B------:R-:W-:Y:S01]  /*20d0*/  LEA R94, P4, R83, R141, 0x1 ;  /* 0x0000008d535e7211 */ /* 0x000fe200078808ff */
[----:B------:R-:W4:Y:S01]  /*20e0*/  @P2 LDG.E.U16 R156, desc[UR28][R86.64] ;  /* 0x0000001c569c2981 */ /* 0x000f22000c1e1500 */
[----:B------:R-:W-:Y:S02]  /*20f0*/  LEA.HI.X.SX32 R79, R134, R153, 0x1, P5 ;  /* 0x00000099864f7211 */ /* 0x000fe400028f0eff */
[----:B------:R-:W-:Y:S01]  /*2100*/  PRMT R151, RZ, 0x7610, R151 ;  /* 0x00007610ff977816 */ /* 0x000fe20000000097 */
[----:B------:R-:W5:Y:S01]  /*2110*/  @P2 LDG.E.U16 R154, desc[UR28][R80.64] ;  /* 0x0000001c509a2981 */ /* 0x000f62000c1e1500 */
[----:B------:R-:W-:Y:S02]  /*2120*/  PRMT R149, RZ, 0x7610, R149 ;  /* 0x00007610ff957816 */ /* 0x000fe40000000095 */
[----:B------:R-:W-:Y:S01]  /*2130*/  PRMT R147, RZ, 0x7610, R147 ;  /* 0x00007610ff937816 */ /* 0x000fe20000000093 */
[----:B------:R-:W5:Y:S01]  /*2140*/  @P2 LDG.E.U16 R145, desc[UR28][R78.64] ;  /* 0x0000001c4e912981 */ /* 0x000f62000c1e1500 */
[----:B------:R-:W-:-:S02]  /*2150*/  PRMT R150, RZ, 0x7610, R150 ;  /* 0x00007610ff967816 */ /* 0x000fc40000000096 */
[----:B------:R-:W-:Y:S01]  /*2160*/  LEA.HI.X.SX32 R95, R83, R153, 0x1, P4 ;  /* 0x00000099535f7211 */ /* 0x000fe200020f0eff */
[----:B------:R-:W5:Y:S01]  /*2170*/  @P2 LDG.E.U16 R151, desc[UR28][R96.64] ;  /* 0x0000001c60972981 */ /* 0x000f62000c1e1500 */
[----:B------:R-:W-:-:S03]  /*2180*/  LEA R88, P4, R89, R141, 0x1 ;  /* 0x0000008d59587211 */ /* 0x000fc600078808ff */
[----:B------:R-:W5:Y:S01]  /*2190*/  @P2 LDG.E.U16 R149, desc[UR28][R90.64] ;  /* 0x0000001c5a952981 */ /* 0x000f62000c1e1500 */
[----:B------:R-:W-:-:S03]  /*21a0*/  PRMT R146, RZ, 0x7610, R146 ;  /* 0x00007610ff927816 */ /* 0x000fc60000000092 */
[----:B------:R-:W5:Y:S01]  /*21b0*/  @P2 LDG.E.U16 R147, desc[UR28][R84.64] ;  /* 0x0000001c54932981 */ /* 0x000f62000c1e1500 */
[----:B------:R-:W-:-:S03]  /*21c0*/  LEA.HI.X.SX32 R89, R89, R153, 0x1, P4 ;  /* 0x0000009959597211 */ /* 0x000fc600020f0eff */
[----:B------:R-:W5:Y:S04]  /*21d0*/  @P2 LDG.E.U16 R150, desc[UR28][R94.64] ;  /* 0x0000001c5e962981 */ /* 0x000f68000c1e1500 */
[----:B------:R-:W5:Y:S01]  /*21e0*/  @P2 LDG.E.U16 R146, desc[UR28][R88.64] ;  /* 0x0000001c58922981 */ /* 0x000f62000c1e1500 */
[----:B------:R-:W-:Y:S02]  /*21f0*/  LEA R82, P4, R132, R141, 0x1 ;  /* 0x0000008d84527211 */ /* 0x000fe400078808ff */
[----:B------:R-:W-:Y:S02]  /*2200*/  LEA R134, R144, R134, 0x1 ;  /* 0x0000008690867211 */ /* 0x000fe400078e08ff */
[----:B------:R-:W-:Y:S02]  /*2210*/  LEA.HI.X.SX32 R83, R132, R153, 0x1, P4 ;  /* 0x0000009984537211 */ /* 0x000fe400020f0eff */
[----:B------:R-:W-:-:S04]  /*2220*/  LEA R132, P4, R133, R141, 0x1 ;  /* 0x0000008d85847211 */ /* 0x000fc800078808ff */
[----:B------:R-:W-:Y:S02]  /*2230*/  LEA.HI.X.SX32 R133, R133, R153, 0x1, P4 ;  /* 0x0000009985857211 */ /* 0x000fe400020f0eff */
[----:B------:R-:W-:Y:S02]  /*2240*/  LEA R136, P4, R134, R141, 0x1 ;  /* 0x0000008d86887211 */ /* 0x000fe400078808ff */
[----:B------:R-:W-:Y:S02]  /*2250*/  LEA R144, R144, R134, 0x1 ;  /* 0x0000008690907211 */ /* 0x000fe400078e08ff */
[----:B------:R-:W-:Y:S02]  /*2260*/  LEA.HI.X.SX32 R137, R134, R153, 0x1, P4 ;  /* 0x0000009986897211 */ /* 0x000fe400020f0eff */
[-C--:B------:R-:W-:Y:S02]  /*2270*/  LEA R140, P4, R135, R141.reuse, 0x1 ;  /* 0x0000008d878c7211 */ /* 0x080fe400078808ff */
[----:B------:R-:W-:-:S02]  /*2280*/  LEA R138, P5, R139, R141, 0x1 ;  /* 0x0000008d8b8a7211 */ /* 0x000fc400078a08ff */
[C---:B------:R-:W-:Y:S02]  /*2290*/  LEA R134, P6, R144.reuse, R141, 0x1 ;  /* 0x0000008d90867211 */ /* 0x040fe400078c08ff */
[-C--:B------:R-:W-:Y:S02]  /*22a0*/  LEA.HI.X.SX32 R141, R135, R153.reuse, 0x1, P4 ;  /* 0x00000099878d7211 */ /* 0x080fe400020f0eff */
[----:B------:R-:W-:Y:S02]  /*22b0*/  PRMT R148, RZ, 0x7610, R148 ;  /* 0x00007610ff947816 */ /* 0x000fe40000000094 */
[----:B------:R-:W-:Y:S02]  /*22c0*/  PRMT R152, RZ, 0x7610, R152 ;  /* 0x00007610ff987816 */ /* 0x000fe40000000098 */
[-C--:B------:R-:W-:Y:S02]  /*22d0*/  LEA.HI.X.SX32 R139, R139, R153.reuse, 0x1, P5 ;  /* 0x000000998b8b7211 */ /* 0x080fe400028f0eff */
[----:B------:R-:W-:Y:S01]  /*22e0*/  LEA.HI.X.SX32 R135, R144, R153, 0x1, P6 ;  /* 0x0000009990877211 */ /* 0x000fe200030f0eff */
[----:B------:R-:W5:Y:S01]  /*22f0*/  @P2 LDG.E.U16 R148, desc[UR28][R82.64] ;  /* 0x0000001c52942981 */ /* 0x000f62000c1e1500 */
[----:B------:R-:W-:-:S02]  /*2300*/  PRMT R153, RZ, 0x7610, R153 ;  /* 0x00007610ff997816 */ /* 0x000fc40000000099 */
[----:B------:R-:W-:Y:S01]  /*2310*/  PRMT R155, RZ, 0x7610, R155 ;  /* 0x00007610ff9b7816 */ /* 0x000fe2000000009b */
[----:B------:R-:W5:Y:S01]  /*2320*/  @P2 LDG.E.U16 R152, desc[UR28][R136.64] ;  /* 0x0000001c88982981 */ /* 0x000f62000c1e1500 */
[----:B------:R-:W-:Y:S02]  /*2330*/  PRMT R157, RZ, 0x7610, R157 ;  /* 0x00007610ff9d7816 */ /* 0x000fe4000000009d */
[----:B------:R-:W-:Y:S01]  /*2340*/  PRMT R159, RZ, 0x7610, R159 ;  /* 0x00007610ff9f7816 */ /* 0x000fe2000000009f */
[----:B------:R-:W5:Y:S04]  /*2350*/  @P2 LDG.E.U16 R153, desc[UR28][R132.64] ;  /* 0x0000001c84992981 */ /* 0x000f68000c1e1500 */
[----:B------:R-:W5:Y:S04]  /*2360*/  @P2 LDG.E.U16 R155, desc[UR28][R140.64] ;  /* 0x0000001c8c9b2981 */ /* 0x000f68000c1e1500 */
[----:B------:R-:W5:Y:S04]  /*2370*/  @P2 LDG.E.U16 R157, desc[UR28][R138.64] ;  /* 0x0000001c8a9d2981 */ /* 0x000f68000c1e1500 */
[----:B------:R-:W5:Y:S01]  /*2380*/  @P2 LDG.E.U16 R159, desc[UR28][R134.64] ;  /* 0x0000001c869f2981 */ /* 0x000f62000c1e1500 */
[----:B------:R-:W-:Y:S01]  /*2390*/  LOP3.LUT R76, R76, 0x1f0, RZ, 0xc0, !PT ;  /* 0x000001f04c4c7812 */ /* 0x000fe200078ec0ff */
[--C-:B------:R-:W-:Y:S01]  /*23a0*/  FFMA R4, R4, UR6, -R142.reuse ;  /* 0x0000000604047c23 */ /* 0x100fe2000800088e */
[----:B------:R-:W-:-:S03]  /*23b0*/  FFMA R5, R5, UR6, -R142 ;  /* 0x0000000605057c23 */ /* 0x000fc6000800088e */
[----:B------:R-:W0:Y:S01]  /*23c0*/  LDSM.16.M88 R144, [R76+UR13+0x2000] ;  /* 0x0020000d4c90783b */ /* 0x000e220008000000 */
[----:B------:R-:W-:Y:S01]  /*23d0*/  FMUL R4, R4, 1.4426950216293334961 ;  /* 0x3fb8aa3b04047820 */ /* 0x000fe20000400000 */
[----:B------:R-:W-:Y:S01]  /*23e0*/  BAR.SYNC.DEFER_BLOCKING 0x0 ;  /* 0x0000000000007b1d */ /* 0x000fe20000010000 */
[----:B------:R-:W-:Y:S01]  /*23f0*/  FMUL R5, R5, 1.4426950216293334961 ;  /* 0x3fb8aa3b05057820 */ /* 0x000fe20000400000 */
[--C-:B------:R-:W-:Y:S01]  /*2400*/  FFMA R6, R6, UR6, -R142.reuse ;  /* 0x0000000606067c23 */ /* 0x100fe2000800088e */
[----:B------:R-:W-:-:S03]  /*2410*/  FFMA R7, R7, UR6, -R142 ;  /* 0x0000000607077c23 */ /* 0x000fc6000800088e */
[----:B------:R-:W-:Y:S01]  /*2420*/  FMUL R6, R6, 1.4426950216293334961 ;  /* 0x3fb8aa3b06067820 */ /* 0x000fe20000400000 */
[----:B------:R-:W-:Y:S01]  /*2430*/  MUFU.EX2 R4, R4 ;  /* 0x0000000400047308 */ /* 0x000fe20000000800 */
[----:B------:R-:W-:Y:S01]  /*2440*/  FMUL R7, R7, 1.4426950216293334961 ;  /* 0x3fb8aa3b07077820 */ /* 0x000fe20000400000 */
[----:B------:R-:W-:-:S06]  /*2450*/  FFMA R8, R8, UR6, -R142 ;  /* 0x0000000608087c23 */ /* 0x000fcc000800088e */
[----:B------:R-:W1:Y:S01]  /*2460*/  MUFU.EX2 R5, R5 ;  /* 0x0000000500057308 */ /* 0x000e620000000800 */
[----:B------:R-:W-:Y:S01]  /*2470*/  FMUL R8, R8, 1.4426950216293334961 ;  /* 0x3fb8aa3b08087820 */ /* 0x000fe20000400000 */
[----:B------:R-:W-:-:S06]  /*2480*/  FFMA R9, R9, UR6, -R142 ;  /* 0x0000000609097c23 */ /* 0x000fcc000800088e */
[----:B------:R-:W0:Y:S01]  /*2490*/  MUFU.EX2 R6, R6 ;  /* 0x0000000600067308 */ /* 0x000e220000000800 */
        /* <DEDUP_REMOVED lines=27> */
[----:B------:R-:W-:Y:S01]  /*2650*/  FFMA R19, R19, UR6, -R142 ;  /* 0x0000000613137c23 */ /* 0x000fe2000800088e */
[----:B------:R-:W-:-:S06]  /*2660*/  FMUL R18, R18, 1.4426950216293334961 ;  /* 0x3fb8aa3b12127820 */ /* 0x000fcc0000400000 */
        /* <DEDUP_REMOVED lines=17> */
[----:B------:R-:W-:Y:S01]  /*2780*/  FFMA R25, R25, UR6, -R142 ;  /* 0x0000000619197c23 */ /* 0x000fe2000800088e */
[----:B--2---:R-:W-:Y:S04]  /*2790*/  STS.U16 [R75+UR13+0x2000], R160 ;  /* 0x002000a04b007988 */ /* 0x004fe8000800040d */
[----:B---3--:R-:W-:Y:S04]  /*27a0*/  STS.U16 [R75+UR13+0x2400], R158 ;  /* 0x0024009e4b007988 */ /* 0x008fe8000800040d */
[----:B----4-:R-:W-:Y:S04]  /*27b0*/  STS.U16 [R75+UR13+0x2800], R156 ;  /* 0x0028009c4b007988 */ /* 0x010fe8000800040d */
[----:B-----5:R-:W-:Y:S04]  /*27c0*/  STS.U16 [R75+UR13+0x2c00], R154 ;  /* 0x002c009a4b007988 */ /* 0x020fe8000800040d */
[----:B------:R1:W-:Y:S04]  /*27d0*/  STS.U16 [R74+UR13+0x2d00], R145 ;  /* 0x002d00914a007988 */ /* 0x0003e8000800040d */
[----:B------:R-:W-:Y:S04]  /*27e0*/  STS.U16 [R74+UR13+0x2100], R151 ;  /* 0x002100974a007988 */ /* 0x000fe8000800040d */
[----:B------:R-:W-:Y:S01]  /*27f0*/  STS.U16 [R74+UR13+0x2500], R149 ;  /* 0x002500954a007988 */ /* 0x000fe2000800040d */
[----:B-1----:R-:W-:-:S03]  /*2800*/  FADD R145, R4, R5 ;  /* 0x0000000504917221 */ /* 0x002fc60000000000 */
[----:B------:R-:W-:Y:S04]  /*2810*/  STS.U16 [R74+UR13+0x2900], R147 ;  /* 0x002900934a007988 */ /* 0x000fe8000800040d */
[----:B------:R0:W-:Y:S02]  /*2820*/  STS.U16 [R73+UR13+0x2200], R150 ;  /* 0x0022009649007988 */ /* 0x0001e4000800040d */
[----:B0-----:R-:W-:Y:S02]  /*2830*/  FADD R150, R6, R145 ;  /* 0x0000009106967221 */ /* 0x001fe40000000000 */
[----:B------:R0:W-:Y:S02]  /*2840*/  STS.U16 [R73+UR13+0x2600], R146 ;  /* 0x0026009249007988 */ /* 0x0001e4000800040d */
[----:B------:R-:W-:-:S04]  /*2850*/  FADD R145, R7, R150 ;  /* 0x0000009607917221 */ /* 0x000fc80000000000 */
[----:B0-----:R-:W-:-:S04]  /*2860*/  FADD R146, R8, R145 ;  /* 0x0000009108927221 */ /* 0x001fc80000000000 */
[----:B------:R-:W-:-:S04]  /*2870*/  FADD R145, R9, R146 ;  /* 0x0000009209917221 */ /* 0x000fc80000000000 */
[----:B------:R-:W-:-:S04]  /*2880*/  FADD R146, R10, R145 ;  /* 0x000000910a927221 */ /* 0x000fc80000000000 */
[----:B------:R-:W-:-:S04]  /*2890*/  FADD R145, R11, R146 ;  /* 0x000000920b917221 */ /* 0x000fc80000000000 */
[----:B------:R-:W-:-:S04]  /*28a0*/  FADD R146, R12, R145 ;  /* 0x000000910c927221 */ /* 0x000fc80000000000 */
[----:B------:R-:W-:-:S04]  /*28b0*/  FADD R145, R13, R146 ;  /* 0x000000920d917221 */ /* 0x000fc80000000000 */
[----:B------:R-:W-:-:S04]  /*28c0*/  FADD R146, R14, R145 ;  /* 0x000000910e927221 */ /* 0x000fc80000000000 */
[----:B------:R-:W-:-:S04]  /*28d0*/  FADD R145, R15, R146 ;  /* 0x000000920f917221 */ /* 0x000fc80000000000 */
[----:B------:R-:W-:Y:S01]  /*28e0*/  FADD R146, R16, R145 ;  /* 0x0000009110927221 */ /* 0x000fe20000000000 */
[----:B------:R-:W0:Y:S03]  /*28f0*/  MUFU.EX2 R22, R22 ;  /* 0x0000001600167308 */ /* 0x000e260000000800 */
[----:B------:R-:W-:-:S04]  /*2900*/  FADD R145, R17, R146 ;  /* 0x0000009211917221 */ /* 0x000fc80000000000 */
[----:B------:R-:W-:Y:S01]  /*2910*/  FADD R146, R18, R145 ;  /* 0x0000009112927221 */ /* 0x000fe20000000000 */
[----:B------:R-:W1:Y:S01]  /*2920*/  MUFU.EX2 R23, R23 ;  /* 0x0000001700177308 */ /* 0x000e620000000800 */
[----:B------:R-:W-:Y:S01]  /*2930*/  FMUL R25, R25, 1.4426950216293334961 ;  /* 0x3fb8aa3b19197820 */ /* 0x000fe20000400000 */
[----:B------:R-:W-:Y:S01]  /*2940*/  FFMA R26, R26, UR6, -R142 ;  /* 0x000000061a1a7c23 */ /* 0x000fe2000800088e */
[----:B------:R-:W-:Y:S01]  /*2950*/  FADD R145, R19, R146 ;  /* 0x0000009213917221 */ /* 0x000fe20000000000 */
[--C-:B------:R-:W-:Y:S02]  /*2960*/  FFMA R27, R27, UR6, -R142.reuse ;  /* 0x000000061b1b7c23 */ /* 0x100fe4000800088e */
[----:B------:R-:W-:Y:S01]  /*2970*/  FMUL R26, R26, 1.4426950216293334961 ;  /* 0x3fb8aa3b1a1a7820 */ /* 0x000fe20000400000 */
[----:B------:R-:W-:Y:S01]  /*2980*/  FADD R146, R20, R145 ;  /* 0x0000009114927221 */ /* 0x000fe20000000000 */
[----:B------:R-:W2:Y:S01]  /*2990*/  MUFU.EX2 R24, R24 ;  /* 0x0000001800187308 */ /* 0x000ea20000000800 */
[----:B------:R-:W-:Y:S01]  /*29a0*/  FMUL R27, R27, 1.4426950216293334961 ;  /* 0x3fb8aa3b1b1b7820 */ /* 0x000fe20000400000 */
[----:B------:R-:W-:Y:S01]  /*29b0*/  FFMA R28, R28, UR6, -R142 ;  /* 0x000000061c1c7c23 */ /* 0x000fe2000800088e */
[----:B------:R-:W-:-:S05]  /*29c0*/  FADD R145, R21, R146 ;  /* 0x0000009215917221 */ /* 0x000fca0000000000 */
[----:B------:R-:W3:Y:S01]  /*29d0*/  MUFU.EX2 R25, R25 ;  /* 0x0000001900197308 */ /* 0x000ee20000000800 */
[----:B0-----:R-:W-:Y:S01]  /*29e0*/  FADD R146, R22, R145 ;  /* 0x0000009116927221 */ /* 0x001fe20000000000 */
[----:B------:R-:W-:Y:S01]  /*29f0*/  FMUL R28, R28, 1.4426950216293334961 ;  /* 0x3fb8aa3b1c1c7820 */ /* 0x000fe20000400000 */
[----:B------:R-:W-:-:S05]  /*2a00*/  FFMA R29, R29, UR6, -R142 ;  /* 0x000000061d1d7c23 */ /* 0x000fca000800088e */
[----:B------:R-:W0:Y:S01]  /*2a10*/  MUFU.EX2 R26, R26 ;  /* 0x0000001a001a7308 */ /* 0x000e220000000800 */
[----:B-1----:R-:W-:Y:S01]  /*2a20*/  FADD R145, R23, R146 ;  /* 0x0000009217917221 */ /* 0x002fe20000000000 */
[----:B------:R-:W-:Y:S01]  /*2a30*/  FMUL R29, R29, 1.4426950216293334961 ;  /* 0x3fb8aa3b1d1d7820 */ /* 0x000fe20000400000 */
[----:B------:R-:W-:-:S05]  /*2a40*/  FFMA R30, R30, UR6, -R142 ;  /* 0x000000061e1e7c23 */ /* 0x000fca000800088e */
[----:B------:R-:W1:Y:S01]  /*2a50*/  MUFU.EX2 R27, R27 ;  /* 0x0000001b001b7308 */ /* 0x000e620000000800 */
[----:B--2---:R-:W-:Y:S01]  /*2a60*/  FADD R146, R24, R145 ;  /* 0x0000009118927221 */ /* 0x004fe20000000000 */
[----:B------:R-:W-:Y:S01]  /*2a70*/  FMUL R30, R30, 1.4426950216293334961 ;  /* 0x3fb8aa3b1e1e7820 */ /* 0x000fe20000400000 */
[----:B------:R-:W-:-:S05]  /*2a80*/  FFMA R31, R31, UR6, -R142 ;  /* 0x000000061f1f7c23 */ /* 0x000fca000800088e */
[----:B------:R-:W2:Y:S01]  /*2a90*/  MUFU.EX2 R28, R28 ;  /* 0x0000001c001c7308 */ /* 0x000ea20000000800 */
[----:B---3--:R-:W-:Y:S01]  /*2aa0*/  FADD R145, R25, R146 ;  /* 0x0000009219917221 */ /* 0x008fe20000000000 */
[----:B------:R-:W-:Y:S01]  /*2ab0*/  FMUL R31, R31, 1.4426950216293334961 ;  /* 0x3fb8aa3b1f1f7820 */ /* 0x000fe20000400000 */
[----:B------:R-:W-:-:S05]  /*2ac0*/  FFMA R32, R32, UR6, -R142 ;  /* 0x0000000620207c23 */ /* 0x000fca000800088e */
        /* <DEDUP_REMOVED lines=114> */
[----:B------:R-:W-:Y:S01]  /*31f0*/  FFMA R61, R61, UR6, -R142 ;  /* 0x000000063d3d7c23 */ /* 0x000fe2000800088e */
[----:B------:R-:W-:Y:S01]  /*3200*/  FMUL R60, R60, 1.4426950216293334961 ;  /* 0x3fb8aa3b3c3c7820 */ /* 0x000fe20000400000 */
[----:B------:R-:W-:-:S04]  /*3210*/  F2FP.BF16.F32.PACK_AB R4, R5, R4 ;  /* 0x000000040504723e */ /* 0x000fc800000010ff */
[----:B------:R-:W0:Y:S01]  /*3220*/  MUFU.EX2 R58, R58 ;  /* 0x0000003a003a7308 */ /* 0x000e220000000800 */
[----:B------:R-:W-:Y:S02]  /*3230*/  F2FP.BF16.F32.PACK_AB R5, R7, R6 ;  /* 0x000000060705723e */ /* 0x000fe400000010ff */
[----:B------:R-:W-:Y:S01]  /*3240*/  F2FP.BF16.F32.PACK_AB R7, R11, R10 ;  /* 0x0000000a0b07723e */ /* 0x000fe200000010ff */
[----:B-1----:R-:W-:Y:S01]  /*3250*/  FADD R11, R55, R146 ;  /* 0x00000092370b7221 */ /* 0x002fe20000000000 */
[--C-:B------:R-:W-:Y:S01]  /*3260*/  FFMA R62, R62, UR6, -R142.reuse ;  /* 0x000000063e3e7c23 */ /* 0x100fe2000800088e */
[----:B------:R-:W-:Y:S02]  /*3270*/  FMUL R61, R61, 1.4426950216293334961 ;  /* 0x3fb8aa3b3d3d7820 */ /* 0x000fe40000400000 */
[----:B------:R-:W1:Y:S01]  /*3280*/  MUFU.EX2 R59, R59 ;  /* 0x0000003b003b7308 */ /* 0x000e620000000800 */
[----:B------:R-:W-:Y:S02]  /*3290*/  F2FP.BF16.F32.PACK_AB R6, R9, R8 ;  /* 0x000000080906723e */ /* 0x000fe400000010ff */
[----:B------:R-:W-:Y:S01]  /*32a0*/  F2FP.BF16.F32.PACK_AB R8, R13, R12 ;  /* 0x0000000c0d08723e */ /* 0x000fe200000010ff */
[----:B--2---:R-:W-:Y:S01]  /*32b0*/  FADD R12, R56, R11 ;  /* 0x0000000b380c7221 */ /* 0x004fe20000000000 */
[----:B------:R-:W-:Y:S01]  /*32c0*/  FFMA R63, R63, UR6, -R142 ;  /* 0x000000063f3f7c23 */ /* 0x000fe2000800088e */
[----:B------:R-:W-:-:S02]  /*32d0*/  FMUL R62, R62, 1.4426950216293334961 ;  /* 0x3fb8aa3b3e3e7820 */ /* 0x000fc40000400000 */
[----:B------:R-:W2:Y:S01]  /*32e0*/  MUFU.EX2 R60, R60 ;  /* 0x0000003c003c7308 */ /* 0x000ea20000000800 */
[----:B------:R-:W-:Y:S01]  /*32f0*/  F2FP.BF16.F32.PACK_AB R9, R15, R14 ;  /* 0x0000000e0f09723e */ /* 0x000fe200000010ff */
[----:B---3--:R-:W-:Y:S01]  /*3300*/  FADD R15, R57, R12 ;  /* 0x0000000c390f7221 */ /* 0x008fe20000000000 */
[----:B------:R-:W-:Y:S01]  /*3310*/  FFMA R64, R64, UR6, -R142 ;  /* 0x0000000640407c23 */ /* 0x000fe2000800088e */
[----:B------:R-:W-:-:S04]  /*3320*/  FMUL R63, R63, 1.4426950216293334961 ;  /* 0x3fb8aa3b3f3f7820 */ /* 0x000fc80000400000 */
[----:B------:R-:W3:Y:S01]  /*3330*/  MUFU.EX2 R61, R61 ;  /* 0x0000003d003d7308 */ /* 0x000ee20000000800 */
[----:B------:R-:W-:Y:S01]  /*3340*/  F2FP.BF16.F32.PACK_AB R10, R17, R16 ;  /* 0x00000010110a723e */ /* 0x000fe200000010ff */
[----:B0-----:R-:W-:Y:S01]  /*3350*/  FADD R16, R58, R15 ;  /* 0x0000000f3a107221 */ /* 0x001fe20000000000 */
[----:B------:R-:W-:Y:S01]  /*3360*/  FFMA R65, R65, UR6, -R142 ;  /* 0x0000000641417c23 */ /* 0x000fe2000800088e */
[----:B------:R-:W-:-:S04]  /*3370*/  FMUL R64, R64, 1.4426950216293334961 ;  /* 0x3fb8aa3b40407820 */ /* 0x000fc80000400000 */
[----:B------:R-:W0:Y:S01]  /*3380*/  MUFU.EX2 R62, R62 ;  /* 0x0000003e003e7308 */ /* 0x000e220000000800 */
[----:B------:R-:W-:Y:S01]  /*3390*/  F2FP.BF16.F32.PACK_AB R11, R19, R18 ;  /* 0x00000012130b723e */ /* 0x000fe200000010ff */
[----:B-1----:R-:W-:Y:S01]  /*33a0*/  FADD R19, R59, R16 ;  /* 0x000000103b137221 */ /* 0x002fe20000000000 */
[----:B------:R-:W-:Y:S01]  /*33b0*/  FMUL R65, R65, 1.4426950216293334961 ;  /* 0x3fb8aa3b41417820 */ /* 0x000fe20000400000 */
[----:B------:R-:W-:-:S04]  /*33c0*/  FFMA R66, R66, UR6, -R142 ;  /* 0x0000000642427c23 */ /* 0x000fc8000800088e */
[----:B------:R-:W1:Y:S01]  /*33d0*/  MUFU.EX2 R63, R63 ;  /* 0x0000003f003f7308 */ /* 0x000e620000000800 */
[----:B------:R-:W-:Y:S01]  /*33e0*/  F2FP.BF16.F32.PACK_AB R12, R21, R20 ;  /* 0x00000014150c723e */ /* 0x000fe200000010ff */
[----:B--2---:R-:W-:Y:S01]  /*33f0*/  FADD R20, R60, R19 ;  /* 0x000000133c147221 */ /* 0x004fe20000000000 */
[----:B------:R-:W-:Y:S01]  /*3400*/  FFMA R67, R67, UR6, -R142 ;  /* 0x0000000643437c23 */ /* 0x000fe2000800088e */
[----:B------:R-:W-:-:S04]  /*3410*/  F2FP.BF16.F32.PACK_AB R13, R23, R22 ;  /* 0x00000016170d723e */ /* 0x000fc800000010ff */
[----:B------:R-:W2:Y:S01]  /*3420*/  MUFU.EX2 R64, R64 ;  /* 0x0000004000407308 */ /* 0x000ea20000000800 */
[----:B------:R-:W-:Y:S01]  /*3430*/  FMUL R66, R66, 1.4426950216293334961 ;  /* 0x3fb8aa3b42427820 */ /* 0x000fe20000400000 */
[----:B---3--:R-:W-:Y:S01]  /*3440*/  FADD R23, R61, R20 ;  /* 0x000000143d177221 */ /* 0x008fe20000000000 */
[----:B------:R-:W-:Y:S01]  /*3450*/  F2FP.BF16.F32.PACK_AB R19, R35, R34 ;  /* 0x000000222313723e */ /* 0x000fe200000010ff */
[----:B------:R-:W-:-:S04]  /*3460*/  FMUL R67, R67, 1.4426950216293334961 ;  /* 0x3fb8aa3b43437820 */ /* 0x000fc80000400000 */
[----:B------:R-:W3:Y:S01]  /*3470*/  MUFU.EX2 R65, R65 ;  /* 0x0000004100417308 */ /* 0x000ee20000000800 */
[----:B------:R-:W-:Y:S01]  /*3480*/  F2FP.BF16.F32.PACK_AB R14, R25, R24 ;  /* 0x00000018190e723e */ /* 0x000fe200000010ff */
[----:B0-----:R-:W-:Y:S01]  /*3490*/  FADD R24, R62, R23 ;  /* 0x000000173e187221 */ /* 0x001fe20000000000 */
[----:B------:R-:W-:-:S05]  /*34a0*/  F2FP.BF16.F32.PACK_AB R20, R37, R36 ;  /* 0x000000242514723e */ /* 0x000fca00000010ff */
[----:B------:R-:W0:Y:S01]  /*34b0*/  MUFU.EX2 R35, R66 ;  /* 0x0000004200237308 */ /* 0x000e220000000800 */
[----:B------:R-:W-:Y:S01]  /*34c0*/  F2FP.BF16.F32.PACK_AB R15, R27, R26 ;  /* 0x0000001a1b0f723e */ /* 0x000fe200000010ff */
[----:B-1----:R-:W-:Y:S01]  /*34d0*/  FADD R27, R63, R24 ;  /* 0x000000183f1b7221 */ /* 0x002fe20000000000 */
[----:B------:R-:W-:-:S05]  /*34e0*/  F2FP.BF16.F32.PACK_AB R17, R31, R30 ;  /* 0x0000001e1f11723e */ /* 0x000fca00000010ff */
[----:B------:R-:W1:Y:S01]  /*34f0*/  MUFU.EX2 R36, R67 ;  /* 0x0000004300247308 */ /* 0x000e620000000800 */
[----:B--2---:R-:W-:Y:S01]  /*3500*/  FADD R30, R64, R27 ;  /* 0x0000001b401e7221 */ /* 0x004fe20000000000 */
[----:B------:R-:W-:-:S03]  /*3510*/  F2FP.BF16.F32.PACK_AB R18, R33, R32 ;  /* 0x000000202112723e */ /* 0x000fc600000010ff */
[----:B---3--:R-:W-:Y:S01]  /*3520*/  FADD R32, R65, R30 ;  /* 0x0000001e41207221 */ /* 0x008fe20000000000 */
[----:B------:R-:W-:-:S03]  /*3530*/  UIADD3 UR18, UPT, UPT, UR14, 0xa0, URZ ;  /* 0x000000a00e127890 */ /* 0x000fc6000fffe0ff */
[----:B0-----:R-:W-:Y:S01]  /*3540*/  FADD R33, R35, R32 ;  /* 0x0000002023217221 */ /* 0x001fe20000000000 */
[----:B------:R-:W-:Y:S01]  /*3550*/  UIADD3 UR22, UPT, UPT, UR9, UR18, URZ ;  /* 0x0000001209167290 */ /* 0x000fe2000fffe0ff */
[----:B------:R0:W-:Y:S01]  /*3560*/  STS.U16 [R73+UR13+0x2a00], R148 ;  /* 0x002a009449007988 */ /* 0x0001e2000800040d */
[----:B------:R-:W-:Y:S01]  /*3570*/  UIADD3 UR19, UPT, UPT, UR21, -0x80, URZ ;  /* 0xffffff8015137890 */ /* 0x000fe2000fffe0ff */
[C---:B-1----:R-:W-:Y:S02]  /*3580*/  FADD R37, R36.reuse, R33 ;  /* 0x0000002124257221 */ /* 0x042fe40000000000 */
[----:B------:R0:W-:Y:S01]  /*3590*/  STS.U16 [R73+UR13+0x2e00], R152 ;  /* 0x002e009849007988 */ /* 0x0001e2000800040d */
[----:B------:R-:W-:Y:S01]  /*35a0*/  F2FP.BF16.F32.PACK_AB R35, R36, R35 ;  /* 0x000000232423723e */ /* 0x000fe200000010ff */
[----:B------:R-:W-:Y:S02]  /*35b0*/  ULEA UR22, UR20, UR22, 0x10 ;  /* 0x0000001614167291 */ /* 0x000fe4000f8e80ff */
[----:B------:R0:W-:Y:S01]  /*35c0*/  STS.U16 [R72+UR13+0x2300], R153 ;  /* 0x0023009948007988 */ /* 0x0001e2000800040d */
[----:B------:R-:W-:-:S03]  /*35d0*/  F2FP.BF16.F32.PACK_AB R16, R29, R28 ;  /* 0x0000001c1d10723e */ /* 0x000fc600000010ff */
[----:B------:R0:W-:Y:S01]  /*35e0*/  STS.U16 [R72+UR13+0x2700], R155 ;  /* 0x0027009b48007988 */ /* 0x0001e2000800040d */
[----:B------:R-:W-:-:S03]  /*35f0*/  F2FP.BF16.F32.PACK_AB R21, R39, R38 ;  /* 0x000000262715723e */ /* 0x000fc600000010ff */
[----:B------:R0:W-:Y:S01]  /*3600*/  STS.U16 [R72+UR13+0x2b00], R157 ;  /* 0x002b009d48007988 */ /* 0x0001e2000800040d */
[----:B------:R-:W-:-:S03]  /*3610*/  F2FP.BF16.F32.PACK_AB R22, R41, R40 ;  /* 0x000000282916723e */ /* 0x000fc600000010ff */
[----:B------:R0:W-:Y:S01]  /*3620*/  STS.U16 [R72+UR13+0x2f00], R159 ;  /* 0x002f009f48007988 */ /* 0x0001e2000800040d */
[----:B------:R-:W-:-:S03]  /*3630*/  F2FP.BF16.F32.PACK_AB R23, R43, R42 ;  /* 0x0000002a2b17723e */ /* 0x000fc600000010ff */
[----:B------:R0:W1:Y:S01]  /*3640*/  SHFL.BFLY PT, R36, R37, 0x10, 0x1f ;  /* 0x0e001f0025247f89 */ /* 0x00006200000e0000 */
[----:B------:R-:W-:Y:S02]  /*3650*/  F2FP.BF16.F32.PACK_AB R24, R45, R44 ;  /* 0x0000002c2d18723e */ /* 0x000fe400000010ff */
[----:B------:R-:W-:Y:S02]  /*3660*/  F2FP.BF16.F32.PACK_AB R25, R47, R46 ;  /* 0x0000002e2f19723e */ /* 0x000fe400000010ff */
[----:B------:R-:W-:Y:S02]  /*3670*/  F2FP.BF16.F32.PACK_AB R26, R49, R48 ;  /* 0x00000030311a723e */ /* 0x000fe400000010ff */
[----:B------:R-:W-:Y:S02]  /*3680*/  F2FP.BF16.F32.PACK_AB R27, R51, R50 ;  /* 0x00000032331b723e */ /* 0x000fe400000010ff */
[----:B------:R-:W-:Y:S02]  /*3690*/  F2FP.BF16.F32.PACK_AB R28, R53, R52 ;  /* 0x00000034351c723e */ /* 0x000fe400000010ff */
[----:B------:R-:W-:-:S02]  /*36a0*/  F2FP.BF16.F32.PACK_AB R29, R55, R54 ;  /* 0x00000036371d723e */ /* 0x000fc400000010ff */
[----:B------:R-:W-:Y:S02]  /*36b0*/  F2FP.BF16.F32.PACK_AB R30, R57, R56 ;  /* 0x00000038391e723e */ /* 0x000fe400000010ff */
[----:B------:R-:W-:Y:S02]  /*36c0*/  F2FP.BF16.F32.PACK_AB R31, R59, R58 ;  /* 0x0000003a3b1f723e */ /* 0x000fe400000010ff */
[----:B------:R-:W-:Y:S02]  /*36d0*/  F2FP.BF16.F32.PACK_AB R32, R61, R60 ;  /* 0x0000003c3d20723e */ /* 0x000fe400000010ff */
[----:B------:R-:W-:Y:S02]  /*36e0*/  F2FP.BF16.F32.PACK_AB R33, R63, R62 ;  /* 0x0000003e3f21723e */ /* 0x000fe400000010ff */
[----:B------:R-:W-:Y:S01]  /*36f0*/  F2FP.BF16.F32.PACK_AB R34, R65, R64 ;  /* 0x000000404122723e */ /* 0x000fe200000010ff */
[----:B0-----:R-:W-:Y:S06]  /*3700*/  @!P2 BRA `(.L_x_9) ;  /* 0x000000000008a947 */ /* 0x001fec0003800000 */
[----:B------:R0:W-:Y:S01]  /*3710*/  STTM.16dp32bit_t0_t15.x32 tmem[UR22], R4 ;  /* 0x00000004000079ed */ /* 0x0001e20008a80016 */
[----:B------:R0:W-:Y:S02]  /*3720*/  STTM.16dp32bit_t16_t31.x32 tmem[UR22+0x20], R4 ;  /* 0x00002004000079ed */ /* 0x0001e40008aa0016 */
.L_x_9:
[----:B------:R-:W2:Y:S02]  /*3730*/  FENCE.VIEW.ASYNC.T ;  /* 0x00000000000073c6 */ /* 0x000ea40000000200 */
[----:B--2---:R-:W-:Y:S06]  /*3740*/  BAR.SYNC.DEFER_BLOCKING 0x0 ;  /* 0x0000000000007b1d */ /* 0x004fec0000010000 */
[----:B0-----:R-:W0:Y:S01]  /*3750*/  LDTM.x16 R4, tmem[UR36] ;  /* 0x00000024000479ee */ /* 0x001e220008240000 */
[----:B------:R-:W-:Y:S01]  /*3760*/  NOP ;  /* 0x0000000000007918 */ /* 0x000fe20000000000 */
[----:B------:R-:W-:Y:S05]  /*3770*/  @!P2 BRA `(.L_x_10) ;  /* 0x000000000044a947 */ /* 0x000fea0003800000 */
[C---:B0-----:R-:W-:Y:S01]  /*3780*/  FMUL R4, R144.reuse, R4 ;  /* 0x0000000490047220 */ /* 0x041fe20000400000 */
[C---:B------:R-:W-:Y:S01]  /*3790*/  FMUL R5, R144.reuse, R5 ;  /* 0x0000000590057220 */ /* 0x040fe20000400000 */
        /* <DEDUP_REMOVED lines=13> */
[----:B------:R-:W-:-:S04]  /*3870*/  FMUL R19, R144, R19 ;  /* 0x0000001390137220 */ /* 0x000fc80000400000 */
[----:B------:R2:W-:Y:S03]  /*3880*/  STTM.x16 tmem[UR36], R4 ;  /* 0x00000004000079ed */ /* 0x0005e60008240024 */
.L_x_10:
[----:B0-----:R-:W0:Y:S02]  /*3890*/  FENCE.VIEW.ASYNC.T ;  /* 0x00000000000073c6 */ /* 0x001e240000000200 */
[----:B0-----:R-:W-:Y:S01]  /*38a0*/  BAR.SYNC.DEFER_BLOCKING 0x0 ;  /* 0x0000000000007b1d */ /* 0x001fe20000010000 */
[----:B-1----:R-:W-:Y:S01]  /*38b0*/  FADD R36, R37, R36 ;  /* 0x0000002425247221 */ /* 0x002fe20000000000 */
[----:B------:R-:W-:-:S03]  /*38c0*/  UISETP.GE.AND UP1, UPT, UR19, 0x1, UPT ;  /* 0x000000011300788c */ /* 0x000fc6000bf26270 */
[----:B------:R-:W-:Y:S01]  /*38d0*/  FADD R36, R143, R36 ;  /* 0x000000248f247221 */ /* 0x000fe20000000000 */
[----:B------:R0:W-:Y:S06]  /*38e0*/  MEMBAR.ALL.CTA ;  /* 0x0000000000007992 */ /* 0x0001ec0000008000 */
[----:B0-----:R-:W0:Y:S02]  /*38f0*/  FENCE.VIEW.ASYNC.S ;  /* 0x00000000000073c6 */ /* 0x001e240000000000 */
[----:B0-----:R-:W-:Y:S06]  /*3900*/  BAR.SYNC.DEFER_BLOCKING 0x0 ;  /* 0x0000000000007b1d */ /* 0x001fec0000010000 */
[----:B------:R-:W-:Y:S05]  /*3910*/  @!P3 BRA `(.L_x_11) ;  /* 0x0000000000c4b947 */ /* 0x000fea0003800000 */
[----:B------:R-:W-:Y:S01]  /*3920*/  UIADD3 UR5, UPT, UPT, UR13, 0x2000, URZ ;  /* 0x000020000d057890 */ /* 0x000fe2000fffe0ff */
[----:B------:R-:W-:Y:S01]  /*3930*/  UMOV UR4, URZ ;  /* 0x000000ff00047c82 */ /* 0x000fe20008000000 */
[----:B------:R-:W-:Y:S02]  /*3940*/  UIADD3 UR9, UPT, UPT, UR14, 0xa8, URZ ;  /* 0x000000a80e097890 */ /* 0x000fe4000fffe0ff */
[----:B------:R-:W-:Y:S02]  /*3950*/  USHF.R.U32.HI UR5, URZ, 0x4, UR5 ;  /* 0x00000004ff057899 */ /* 0x000fe40008011605 */
[----:B------:R-:W-:Y:S02]  /*3960*/  UIADD3 UR25, UPT, UPT, UR14, 0xb0, URZ ;  /* 0x000000b00e197890 */ /* 0x000fe4000fffe0ff */
[----:B------:R-:W-:Y:S02]  /*3970*/  USGXT.U32 UR6, UR5, 0xe ;  /* 0x0000000e0506789a */ /* 0x000fe40008000000 */
[----:B------:R-:W-:-:S02]  /*3980*/  UIADD3 UR37, UPT, UPT, UR14, 0xb8, URZ ;  /* 0x000000b80e257890 */ /* 0x000fc4000fffe0ff */
[----:B------:R-:W-:Y:S01]  /*3990*/  UIADD3 UR38, UP2, UPT, UR6, 0x2, URZ ;  /* 0x0000000206267890 */ /* 0x000fe2000ff5e0ff */
[----:B------:R-:W-:Y:S01]  /*39a0*/  UMOV UR5, URZ ;  /* 0x000000ff00057c82 */ /* 0x000fe20008000000 */
[----:B------:R-:W-:Y:S02]  /*39b0*/  UIADD3 UR54, UPT, UPT, UR14, 0xc0, URZ ;  /* 0x000000c00e367890 */ /* 0x000fe4000fffe0ff */
[----:B------:R-:W-:Y:S02]  /*39c0*/  UIADD3.X UR39, UPT, UPT, UR4, 0x40004040, URZ, UP2, !UPT ;  /* 0x4000404004277890 */ /* 0x000fe400097fe4ff */
[----:B------:R-:W-:Y:S01]  /*39d0*/  UIADD3 UR55, UPT, UPT, UR14, 0xc8, URZ ;  /* 0x000000c80e377890 */ /* 0x000fe2000fffe0ff */
[----:B------:R-:W-:Y:S01]  /*39e0*/  UMOV UR4, UR17 ;  /* 0x0000001100047c82 */ /* 0x000fe20008000000 */
[----:B------:R-:W-:Y:S01]  /*39f0*/  UIADD3.64 UR44, UPT, UPT, UR38, 0x4, URZ ;  /* 0x00000004262c7897 */ /* 0x000fe2000fffe0ff */
[----:B------:R-:W-:Y:S01]  /*3a00*/  UMOV UR58, UR4 ;  /* 0x00000004003a7c82 */ /* 0x000fe20008000000 */
[----:B------:R-:W-:-:S02]  /*3a10*/  UIADD3.64 UR4, UPT, UPT, UR38, 0x2, URZ ;  /* 0x0000000226047897 */ /* 0x000fc4000fffe0ff */
[----:B------:R-:W-:Y:S02]  /*3a20*/  UIADD3.64 UR46, UPT, UPT, UR38, 0xfe, URZ ;  /* 0x000000fe262e7897 */ /* 0x000fe4000fffe0ff */
[----:B------:R-:W-:Y:S02]  /*3a30*/  UIADD3.64 UR48, UPT, UPT, UR38, 0x100, URZ ;  /* 0x0000010026307897 */ /* 0x000fe4000fffe0ff */
[----:B------:R-:W-:Y:S02]  /*3a40*/  UIADD3 UR56, UPT, UPT, UR14, 0xd0, URZ ;  /* 0x000000d00e387890 */ /* 0x000fe4000fffe0ff */
[----:B------:R-:W-:Y:S01]  /*3a50*/  UIADD3.64 UR50, UPT, UPT, UR38, 0x102, URZ ;  /* 0x0000010226327897 */ /* 0x000fe2000fffe0ff */
[----:B------:R-:W-:Y:S01]  /*3a60*/  UMOV UR26, 0x0 ;  /* 0x00000000001a7882 */ /* 0x000fe20000000000 */
[----:B------:R-:W-:Y:S01]  /*3a70*/  UMOV UR27, 0x8080490 ;  /* 0x08080490001b7882 */ /* 0x000fe20000000000 */
[----:B------:R-:W-:Y:S02]  /*3a80*/  UIADD3 UR57, UPT, UPT, UR14, 0xd8, URZ ;  /* 0x000000d80e397890 */ /* 0x000fe4000fffe0ff */
[----:B------:R-:W-:Y:S01]  /*3a90*/  UIADD3.64 UR52, UPT, UPT, UR38, 0x104, URZ ;  /* 0x0000010426347897 */ /* 0x000fe2000fffe0ff */
[----:B------:R-:W-:Y:S01]  /*3aa0*/  UMOV UR7, 0x40004040 ;  /* 0x4000404000077882 */ /* 0x000fe20000000000 */
[----:B------:R-:W-:Y:S01]  /*3ab0*/  UMOV UR20, 0x0 ;  /* 0x0000000000147882 */ /* 0x000fe20000000000 */
[----:B------:R-:W-:Y:S01]  /*3ac0*/  UMOV UR21, 0x8080490 ;  /* 0x0808049000157882 */ /* 0x000fe20000000000 */
[----:B------:R-:W-:Y:S01]  /*3ad0*/  UMOV UR10, 0x0 ;  /* 0x00000000000a7882 */ /* 0x000fe20000000000 */
[----:B------:R-:W-:Y:S01]  /*3ae0*/  UMOV UR11, 0x8080490 ;  /* 0x08080490000b7882 */ /* 0x000fe20000000000 */
[----:B------:R0:W-:Y:S01]  /*3af0*/  UTCHMMA tmem[UR18], gdesc[UR6], tmem[UR14], tmem[UR26], idesc[UR27], UPT ;  /* 0x00ff1a06120079ea */ /* 0x0001e2000b80000e */
        /* <DEDUP_REMOVED lines=15> */
[----:B------:R0:W-:Y:S01]  /*3bf0*/  UTCHMMA tmem[UR56], gdesc[UR50], tmem[UR14], tmem[UR40], idesc[UR41], UPT ;  /* 0x00ff2832380079ea */ /* 0x0001e2000b80000e */
[----:B------:R0:W-:Y:S01]  /*3c00*/  UTCHMMA tmem[UR57], gdesc[UR52], tmem[UR14], tmem[UR42], idesc[UR43], UPT ;  /* 0x00ff2a34390079ea */ /* 0x0001e2000b80000e */
[----:B------:R0:W-:Y:S01]  /*3c10*/  UTCBAR [UR58], URZ ;  /* 0x000000ff3a0073e9 */ /* 0x0001e200080000ff */
[----:B------:R-:W-:Y:S01]  /*3c20*/  NOP ;  /* 0x0000000000007918 */ /* 0x000fe20000000000 */
.L_x_11:
[----:B------:R-:W-:Y:S01]  /*3c30*/  FSEL R142, R142, -INF , P2 ;  /* 0xff8000008e8e7808 */ /* 0x000fe20001000000 */
[----:B0-----:R-:W-:Y:S01]  /*3c40*/  UMOV UR9, URZ ;  /* 0x000000ff00097c82 */ /* 0x001fe20008000000 */
[----:B------:R-:W-:Y:S01]  /*3c50*/  FSEL R143, R36, 1, P2 ;  /* 0x3f800000248f7808 */ /* 0x000fe20001000000 */
[----:B------:R-:W-:Y:S06]  /*3c60*/  BRA.U !UP1, `(.L_x_12) ;  /* 0x0000002909007547 */ /* 0x000fec000b800000 */
[----:B------:R-:W-:Y:S01]  /*3c70*/  UIADD3 UR4, UPT, UPT, UR13, 0x6000, URZ ;  /* 0x000060000d047890 */ /* 0x000fe2000fffe0ff */
[----:B------:R-:W-:Y:S01]  /*3c80*/  SHF.L.U32 R144, R77, 0x7, RZ ;  /* 0x000000074d907819 */ /* 0x000fe200000006ff */
[----:B------:R-:W-:Y:S01]  /*3c90*/  UISETP.NE.U32.AND UP1, UPT, UR24, URZ, UPT ;  /* 0x000000ff1800728c */ /* 0x000fe2000bf25070 */
[----:B------:R-:W-:Y:S01]  /*3ca0*/  HFMA2 R146, -RZ, RZ, 0, 0 ;  /* 0x00000000ff927431 */ /* 0x000fe200000001ff */
[----:B------:R-:W-:Y:S01]  /*3cb0*/  USHF.R.U32.HI UR4, URZ, 0x4, UR4 ;  /* 0x00000004ff047899 */ /* 0x000fe20008011604 */
[----:B------:R-:W-:Y:S01]  /*3cc0*/  MOV R147, R142 ;  /* 0x0000008e00937202 */ /* 0x000fe20000000f00 */
[----:B------:R-:W-:Y:S01]  /*3cd0*/  USHF.R.U32.HI UR26, URZ, 0x4, UR13 ;  /* 0x00000004ff1a7899 */ /* 0x000fe2000801160d */
[----:B------:R-:W-:Y:S01]  /*3ce0*/  MOV R145, R144 ;  /* 0x0000009000917202 */ /* 0x000fe20000000f00 */
[----:B------:R-:W-:Y:S02]  /*3cf0*/  USGXT.U32 UR24, UR4, 0xe ;  /* 0x0000000e0418789a */ /* 0x000fe40008000000 */
[----:B------:R-:W-:-:S02]  /*3d00*/  USHF.L.U32 UR23, UR23, 0x7, URZ ;  /* 0x0000000717177899 */ /* 0x000fc400080006ff */
[----:B------:R-:W-:Y:S02]  /*3d10*/  USHF.R.U32.HI UR8, URZ, 0x4, UR8 ;  /* 0x00000004ff087899 */ /* 0x000fe40008011608 */
[----:B------:R-:W-:Y:S02]  /*3d20*/  USGXT.U32 UR26, UR26, 0xe ;  /* 0x0000000e1a1a789a */ /* 0x000fe40008000000 */
[----:B------:R-:W-:Y:S01]  /*3d30*/  UIADD3 UR40, UP2, UPT, UR24, 0x2, URZ ;  /* 0x0000000218287890 */ /* 0x000fe2000ff5e0ff */
[----:B------:R-:W-:Y:S01]  /*3d40*/  MOV R77, UR23 ;  /* 0x00000017004d7c02 */ /* 0x000fe20008000f00 */
[----:B------:R-:W-:Y:S01]  /*3d50*/  UMOV UR5, URZ ;  /* 0x000000ff00057c82 */ /* 0x000fe20008000000 */
[----:B------:R-:W-:Y:S02]  /*3d60*/  USGXT.U32 UR4, UR8, 0xe ;  /* 0x0000000e0804789a */ /* 0x000fe40008000000 */
[----:B------:R-:W-:Y:S02]  /*3d70*/  UIADD3 UR38, UP3, UPT, UR26, 0x1000080, URZ ;  /* 0x010000801a267890 */ /* 0x000fe4000ff7e0ff */
[----:B------:R-:W-:Y:S01]  /*3d80*/  UIADD3.X UR41, UPT, UPT, UR5, 0x40004040, URZ, UP2, !UPT ;  /* 0x4000404005297890 */ /* 0x000fe200097fe4ff */
[----:B------:R-:W-:Y:S01]  /*3d90*/  UMOV UR6, URZ ;  /* 0x000000ff00067c82 */ /* 0x000fe20008000000 */
[----:B------:R-:W-:Y:S01]  /*3da0*/  UMOV UR20, 0xfffffffe ;  /* 0xfffffffe00147882 */ /* 0x000fe20000000000 */
[----:B------:R-:W-:Y:S01]  /*3db0*/  UMOV UR21, 0x7fffbfdf ;  /* 0x7fffbfdf00157882 */ /* 0x000fe20000000000 */
[----:B------:R-:W0:Y:S01]  /*3dc0*/  LDCU UR37, c[0x0][0x3a8] ;  /* 0x00007500ff2577ac */ /* 0x000e220008000800 */
[----:B------:R-:W-:-:S02]  /*3dd0*/  ULOP3.LUT UR26, UR26, 0x1000000, URZ, 0xfc, !UPT ;  /* 0x010000001a1a7892 */ /* 0x000fc4000f8efcff */
[----:B------:R-:W-:Y:S02]  /*3de0*/  UIADD3.X UR39, UPT, UPT, UR6, 0x40004040, URZ, UP3, !UPT ;  /* 0x4000404006277890 */ /* 0x000fe40009ffe4ff */
[----:B------:R-:W-:Y:S02]  /*3df0*/  UIADD3.64 UR20, UPT, UPT, UR4, -UR20, URZ ;  /* 0x8000001404147297 */ /* 0x000fe4000fffe0ff */
[----:B------:R-:W-:Y:S02]  /*3e00*/  UIADD3.64 UR42, UPT, UPT, UR40, 0x2, URZ ;  /* 0x00000002282a7897 */ /* 0x000fe4000fffe0ff */
[----:B------:R-:W-:Y:S02]  /*3e10*/  UIADD3.64 UR44, UPT, UPT, UR40, 0x4, URZ ;  /* 0x00000004282c7897 */ /* 0x000fe4000fffe0ff */
[----:B------:R-:W-:Y:S02]  /*3e20*/  UIADD3.64 UR46, UPT, UPT, UR40, 0xfe, URZ ;  /* 0x000000fe282e7897 */ /* 0x000fe4000fffe0ff */
[----:B------:R-:W-:-:S02]  /*3e30*/  UIADD3.64 UR48, UPT, UPT, UR40, 0x100, URZ ;  /* 0x0000010028307897 */ /* 0x000fc4000fffe0ff */
[----:B------:R-:W-:Y:S02]  /*3e40*/  UIADD3.64 UR50, UPT, UPT, UR40, 0x102, URZ ;  /* 0x0000010228327897 */ /* 0x000fe4000fffe0ff */
[----:B------:R-:W-:Y:S01]  /*3e50*/  UIADD3.64 UR52, UPT, UPT, UR40, 0x104, URZ ;  /* 0x0000010428347897 */ /* 0x000fe2000fffe0ff */
[----:B------:R-:W-:Y:S01]  /*3e60*/  UMOV UR27, 0x1 ;  /* 0x00000001001b7882 */ /* 0x000fe20000000000 */
[----:B0-----:R-:W-:-:S10]  /*3e70*/  UMOV UR8, URZ ;  /* 0x000000ff00087c82 */ /* 0x001fd40008000000 */
.L_x_17:
[----:B--2---:R-:W-:-:S04]  /*3e80*/  IMAD.WIDE R4, R145, 0x2, R130 ;  /* 0x0000000291047825 */ /* 0x004fc800078e0282 */
[C---:B------:R-:W-:Y:S01]  /*3e90*/  IMAD.WIDE R6, R145.reuse, 0x2, R128 ;  /* 0x0000000291067825 */ /* 0x040fe200078e0280 */
[----:B------:R0:W2:Y:S03]  /*3ea0*/  LDG.E.U16 R22, desc[UR28][R4.64] ;  /* 0x0000001c04167981 */ /* 0x0000a6000c1e1500 */
[C---:B------:R-:W-:Y:S01]  /*3eb0*/  IMAD.WIDE R8, R145.reuse, 0x2, R126 ;  /* 0x0000000291087825 */ /* 0x040fe200078e027e */
[----:B------:R1:W3:Y:S03]  /*3ec0*/  LDG.E.U16 R24, desc[UR28][R6.64] ;  /* 0x0000001c06187981 */ /* 0x0002e6000c1e1500 */
[C---:B------:R-:W-:Y:S01]  /*3ed0*/  IMAD.WIDE R10, R145.reuse, 0x2, R124 ;  /* 0x00000002910a7825 */ /* 0x040fe200078e027c */
[----:B------:R4:W5:Y:S03]  /*3ee0*/  LDG.E.U16 R26, desc[UR28][R8.64] ;  /* 0x0000001c081a7981 */ /* 0x000966000c1e1500 */
        /* <DEDUP_REMOVED lines=8> */
[----:B0-----:R-:W-:-:S02]  /*3f70*/  IMAD.WIDE R4, R145, 0x2, R114 ;  /* 0x0000000291047825 */ /* 0x001fc400078e0272 */
[----:B------:R-:W5:Y:S02]  /*3f80*/  LDG.E.U16 R18, desc[UR28][R18.64] ;  /* 0x0000001c12127981 */ /* 0x000f64000c1e1500 */
[C---:B-1----:R-:W-:Y:S02]  /*3f90*/  IMAD.WIDE R6, R145.reuse, 0x2, R112 ;  /* 0x0000000291067825 */ /* 0x042fe400078e0270 */
[----:B------:R-:W5:Y:S02]  /*3fa0*/  LDG.E.U16 R4, desc[UR28][R4.64] ;  /* 0x0000001c04047981 */ /* 0x000f64000c1e1500 */
[C---:B------:R-:W-:Y:S02]  /*3fb0*/  IMAD.WIDE R20, R145.reuse, 0x2, R110 ;  /* 0x0000000291147825 */ /* 0x040fe400078e026e */
[----:B------:R-:W5:Y:S02]  /*3fc0*/  LDG.E.U16 R6, desc[UR28][R6.64] ;  /* 0x0000001c06067981 */ /* 0x000f64000c1e1500 */
[----:B----4-:R-:W-:-:S02]  /*3fd0*/  IMAD.WIDE R8, R145, 0x2, R108 ;  /* 0x0000000291087825 */ /* 0x010fc400078e026c */
[----:B------:R-:W4:Y:S02]  /*3fe0*/  LDG.E.U16 R20, desc[UR28][R20.64] ;  /* 0x0000001c14147981 */ /* 0x000f24000c1e1500 */
[C---:B------:R-:W-:Y:S02]  /*3ff0*/  IMAD.WIDE R10, R145.reuse, 0x2, R106 ;  /* 0x00000002910a7825 */ /* 0x040fe400078e026a */
[----:B------:R-:W4:Y:S02]  /*4000*/  LDG.E.U16 R8, desc[UR28][R8.64] ;  /* 0x0000001c08087981 */ /* 0x000f24000c1e1500 */
[C---:B------:R-:W-:Y:S02]  /*4010*/  IMAD.WIDE R12, R145.reuse, 0x2, R104 ;  /* 0x00000002910c7825 */ /* 0x040fe400078e0268 */
[----:B------:R-:W4:Y:S02]  /*4020*/  LDG.E.U16 R10, desc[UR28][R10.64] ;  /* 0x0000001c0a0a7981 */ /* 0x000f24000c1e1500 */
[----:B------:R-:W-:-:S02]  /*4030*/  IMAD.WIDE R14, R145, 0x2, R102 ;  /* 0x00000002910e7825 */ /* 0x000fc400078e0266 */
[----:B------:R-:W4:Y:S02]  /*4040*/  LDG.E.U16 R12, desc[UR28][R12.64] ;  /* 0x0000001c0c0c7981 */ /* 0x000f24000c1e1500 */
[----:B------:R-:W-:Y:S02]  /*4050*/  IMAD.WIDE R16, R145, 0x2, R100 ;  /* 0x0000000291107825 */ /* 0x000fe400078e0264 */
[----:B------:R-:W4:Y:S04]  /*4060*/  LDG.E.U16 R14, desc[UR28][R14.64] ;  /* 0x0000001c0e0e7981 */ /* 0x000f28000c1e1500 */
[----:B------:R-:W4:Y:S01]  /*4070*/  LDG.E.U16 R16, desc[UR28][R16.64] ;  /* 0x0000001c10107981 */ /* 0x000f22000c1e1500 */
[----:B------:R-:W-:Y:S02]  /*4080*/  UMOV UR10, 0x1 ;  /* 0x00000001000a7882 */ /* 0x000fe40000000000 */
[----:B------:R-:W-:-:S04]  /*4090*/  @!UP0 UIADD3 UR10, UPT, UPT, -UR10, 0x100000, URZ ;  /* 0x001000000a0a8890 */ /* 0x000fc8000fffe1ff */
[----:B------:R-:W-:Y:S02]  /*40a0*/  @!UP0 USHF.L.U32 UR11, UR10, 0xb, URZ ;  /* 0x0000000b0a0b8899 */ /* 0x000fe400080006ff */
[----:B------:R-:W-:Y:S01]  /*40b0*/  @!UP0 USHF.L.U32 UR10, UR10, 0x1, URZ ;  /* 0x000000010a0a8899 */ /* 0x000fe200080006ff */
[----:B------:R-:W-:Y:S01]  /*40c0*/  VOTEU.ALL UP2, P1 ;  /* 0x0000000000ff7886 */ /* 0x000fe20000840000 */
[----:B--2---:R0:W-:Y:S04]  /*40d0*/  STS.U16 [R71+UR13+0x4000], R22 ;  /* 0x0040001647007988 */ /* 0x0041e8000800040d */
[----:B---3--:R0:W-:Y:S04]  /*40e0*/  STS.U16 [R71+UR13+0x4200], R24 ;  /* 0x0042001847007988 */ /* 0x0081e8000800040d */
[----:B-----5:R0:W-:Y:S04]  /*40f0*/  STS.U16 [R71+UR13+0x4400], R26 ;  /* 0x0044001a47007988 */ /* 0x0201e8000800040d */
[----:B------:R0:W-:Y:S04]  /*4100*/  STS.U16 [R71+UR13+0x4600], R28 ;  /* 0x0046001c47007988 */ /* 0x0001e8000800040d */
[----:B------:R0:W-:Y:S04]  /*4110*/  STS.U16 [R71+UR13+0x4800], R30 ;  /* 0x0048001e47007988 */ /* 0x0001e8000800040d */
[----:B------:R0:W-:Y:S04]  /*4120*/  STS.U16 [R71+UR13+0x4a00], R32 ;  /* 0x004a002047007988 */ /* 0x0001e8000800040d */
[----:B------:R0:W-:Y:S04]  /*4130*/  STS.U16 [R71+UR13+0x4c00], R34 ;  /* 0x004c002247007988 */ /* 0x0001e8000800040d */
[----:B------:R0:W-:Y:S04]  /*4140*/  STS.U16 [R71+UR13+0x4e00], R18 ;  /* 0x004e001247007988 */ /* 0x0001e8000800040d */
[----:B------:R0:W-:Y:S04]  /*4150*/  STS.U16 [R71+UR13+0x5000], R4 ;  /* 0x0050000447007988 */ /* 0x0001e8000800040d */
[----:B------:R0:W-:Y:S04]  /*4160*/  STS.U16 [R71+UR13+0x5200], R6 ;  /* 0x0052000647007988 */ /* 0x0001e8000800040d */
[----:B----4-:R0:W-:Y:S04]  /*4170*/  STS.U16 [R71+UR13+0x5400], R20 ;  /* 0x0054001447007988 */ /* 0x0101e8000800040d */
[----:B------:R0:W-:Y:S04]  /*4180*/  STS.U16 [R71+UR13+0x5600], R8 ;  /* 0x0056000847007988 */ /* 0x0001e8000800040d */
[----:B------:R0:W-:Y:S04]  /*4190*/  STS.U16 [R71+UR13+0x5800], R10 ;  /* 0x0058000a47007988 */ /* 0x0001e8000800040d */
[----:B------:R0:W-:Y:S04]  /*41a0*/  STS.U16 [R71+UR13+0x5a00], R12 ;  /* 0x005a000c47007988 */ /* 0x0001e8000800040d */
[----:B------:R0:W-:Y:S04]  /*41b0*/  STS.U16 [R71+UR13+0x5c00], R14 ;  /* 0x005c000e47007988 */ /* 0x0001e8000800040d */
[----:B------:R0:W-:Y:S01]  /*41c0*/  STS.U16 [R71+UR13+0x5e00], R16 ;  /* 0x005e001047007988 */ /* 0x0001e2000800040d */
[----:B------:R1:W-:Y:S06]  /*41d0*/  MEMBAR.ALL.CTA ;  /* 0x0000000000007992 */ /* 0x0003ec0000008000 */
[----:B-1----:R-:W-:Y:S04]  /*41e0*/  FENCE.VIEW.ASYNC.S ;  /* 0x00000000000073c6 */ /* 0x002fe80000000000 */
[----:B------:R-:W1:Y:S02]  /*41f0*/  FENCE.VIEW.ASYNC.S ;  /* 0x00000000000073c6 */ /* 0x000e640000000000 */
[----:B-1----:R0:W1:Y:S02]  /*4200*/  @!UP2 SYNCS.EXCH.64 URZ, [UR13+0x8010], UR10 ;  /* 0x0080100a0dffa5b2 */ /* 0x0020640008000100 */
[----:B-1----:R-:W-:Y:S06]  /*4210*/  BAR.SYNC.DEFER_BLOCKING 0x0 ;  /* 0x0000000000007b1d */ /* 0x002fec0000010000 */
[----:B0-----:R-:W-:Y:S05]  /*4220*/  BRA.U UP1, `(.L_x_13) ;  /* 0x00000001013c7547 */ /* 0x001fea000b800000 */
[----:B------:R-:W-:Y:S01]  /*4230*/  UIADD3 UR10, UPT, UPT, UR13, 0x8010, URZ ;  /* 0x000080100d0a7890 */ /* 0x000fe2000fffe0ff */
[----:B------:R-:W-:Y:S01]  /*4240*/  UMOV UR32, UR26 ;  /* 0x0000001a00207c82 */ /* 0x000fe20008000000 */
[----:B------:R-:W-:Y:S01]  /*4250*/  UMOV UR33, 0x40004040 ;  /* 0x4000404000217882 */ /* 0x000fe20000000000 */
[----:B------:R-:W-:Y:S01]  /*4260*/  UMOV UR30, UR4 ;  /* 0x00000004001e7c82 */ /* 0x000fe20008000000 */
[----:B------:R-:W-:Y:S01]  /*4270*/  UMOV UR31, 0x80004020 ;  /* 0x80004020001f7882 */ /* 0x000fe20000000000 */
[----:B------:R-:W-:Y:S01]  /*4280*/  UMOV UR34, 0x0 ;  /* 0x0000000000227882 */ /* 0x000fe20000000000 */
[----:B------:R-:W-:Y:S01]  /*4290*/  UMOV UR35, 0x8208490 ;  /* 0x0820849000237882 */ /* 0x000fe20000000000 */
[----:B------:R-:W-:Y:S01]  /*42a0*/  UMOV UR11, URZ ;  /* 0x000000ff000b7c82 */ /* 0x000fe20008000000 */
[----:B------:R-:W-:Y:S01]  /*42b0*/  UMOV UR54, 0x0 ;  /* 0x0000000000367882 */ /* 0x000fe20000000000 */
[----:B------:R-:W-:Y:S01]  /*42c0*/  UMOV UR55, 0x8208490 ;  /* 0x0820849000377882 */ /* 0x000fe20000000000 */
[----:B------:R0:W-:Y:S01]  /*42d0*/  UTCHMMA gdesc[UR32], gdesc[UR30], tmem[UR15], tmem[UR34], idesc[UR35], !UPT ;  /* 0x00ff221e200075ea */ /* 0x0001e2000f80000f */
[----:B------:R-:W-:Y:S01]  /*42e0*/  UMOV UR10, UR10 ;  /* 0x0000000a000a7c82 */ /* 0x000fe20008000000 */
[----:B------:R0:W-:Y:S01]  /*42f0*/  UTCHMMA gdesc[UR38], gdesc[UR20], tmem[UR15], tmem[UR54], idesc[UR55], UPT ;  /* 0x00ff3614260075ea */ /* 0x0001e2000b80000f */
[----:B------:R0:W-:Y:S01]  /*4300*/  UTCBAR [UR10], URZ ;  /* 0x000000ff0a0073e9 */ /* 0x0001e200080000ff */
[----:B------:R-:W-:-:S02]  /*4310*/  NOP ;  /* 0x0000000000007918 */ /* 0x000fc40000000000 */
.L_x_13:
[----:B------:R-:W1:Y:S02]  /*4320*/  SYNCS.PHASECHK.TRANS64.TRYWAIT P2, [UR13+0x8010], RZ ;  /* 0x008010ffff0075a7 */ /* 0x000e64000804110d */
[----:B-1----:R-:W-:Y:S05]  /*4330*/  @!P2 BRA `(.L_x_14) ;  /* 0x000000300060a947 */ /* 0x002fea0003800000 */
.L_x_23:
[----:B------:R-:W-:Y:S01]  /*4340*/  BAR.SYNC.DEFER_BLOCKING 0x0 ;  /* 0x0000000000007b1d */ /* 0x000fe20000010000 */
[----:B------:R-:W-:-:S05]  /*4350*/  SHF.L.U32 R146, R146, 0x1f, RZ ;  /* 0x0000001f92927819 */ /* 0x000fca00000006ff */
[----:B------:R-:W-:Y:S01]  /*4360*/  LDTM.16dp32bit_t0_t15.x64 R4, tmem[UR16] ;  /* 0x00000010000479ee */ /* 0x000fe20008b00000 */
[----:B------:R-:W1:Y:S01]  /*4370*/  LDTM.16dp32bit_t16_t31.x64 R4, tmem[UR16+0x40] ;  /* 0x00004010000479ee */ /* 0x000e620008b20000 */
[----:B------:R-:W2:Y:S01]  /*4380*/  @!P1 SYNCS.CCTL.IV [UR13+0x8010] ;  /* 0x00801000ff0099b1 */ /* 0x000ea2000800000d */
[----:B------:R-:W-:Y:S01]  /*4390*/  NOP ;  /* 0x0000000000007918 */ /* 0x000fe20000000000 */
[----:B-1----:R-:W-:Y:S01]  /*43a0*/  FMUL R142, R4, UR37 ;  /* 0x00000025048e7c20 */ /* 0x002fe20008400000 */
[----:B------:R-:W-:Y:S01]  /*43b0*/  FMUL R149, R5, UR37 ;  /* 0x0000002505957c20 */ /* 0x000fe20008400000 */
[----:B------:R-:W-:-:S05]  /*43c0*/  FMUL R148, R6, UR37 ;  /* 0x0000002506947c20 */ /* 0x000fca0008400000 */
[----:B------:R-:W-:Y:S01]  /*43d0*/  FMNMX3 R148, R142, R149, R148, !PT ;  /* 0x000000958e947276 */ /* 0x000fe20007800094 */
        /* <DEDUP_REMOVED lines=88> */
[----:B------:R-:W-:Y:S01]  /*4960*/  FMUL R149, R66, UR37 ;  /* 0x0000002542957c20 */ /* 0x000fe20008400000 */
[----:B------:R-:W-:-:S04]  /*4970*/  FMUL R148, R67, UR37 ;  /* 0x0000002543947c20 */ /* 0x000fc80008400000 */
[----:B------:R-:W-:-:S04]  /*4980*/  FMNMX3 R149, R150, R142, R149, !PT ;  /* 0x0000008e96957276 */ /* 0x000fc80007800095 */
[----:B------:R-:W-:-:S05]  /*4990*/  FMNMX R148, R148, R149, !PT ;  /* 0x0000009594947209 */ /* 0x000fca0007800000 */
[----:B------:R-:W1:Y:S02]  /*49a0*/  SHFL.BFLY PT, R142, R148, 0x10, 0x1f ;  /* 0x0e001f00948e7f89 */ /* 0x000e6400000e0000 */
[----:B-1----:R-:W-:-:S05]  /*49b0*/  FMNMX3 R142, R148, R142, R147, !PT ;  /* 0x0000008e948e7276 */ /* 0x002fca0007800093 */
[--C-:B------:R-:W-:Y:S01]  /*49c0*/  FFMA R4, R4, UR37, -R142.reuse ;  /* 0x0000002504047c23 */ /* 0x100fe2000800088e */
[--C-:B------:R-:W-:Y:S01]  /*49d0*/  FFMA R5, R5, UR37, -R142.reuse ;  /* 0x0000002505057c23 */ /* 0x100fe2000800088e */
[--C-:B------:R-:W-:Y:S01]  /*49e0*/  FFMA R6, R6, UR37, -R142.reuse ;  /* 0x0000002506067c23 */ /* 0x100fe2000800088e */
[--C-:B------:R-:W-:Y:S01]  /*49f0*/  FFMA R7, R7, UR37, -R142.reuse ;  /* 0x0000002507077c23 */ /* 0x100fe2000800088e */
[----:B------:R-:W-:Y:S01]  /*4a00*/  FMUL R4, R4, 1.4426950216293334961 ;  /* 0x3fb8aa3b04047820 */ /* 0x000fe20000400000 */
[----:B------:R-:W-:Y:S01]  /*4a10*/  FMUL R149, R5, 1.4426950216293334961 ;  /* 0x3fb8aa3b05957820 */ /* 0x000fe20000400000 */
[----:B------:R-:W-:Y:S01]  /*4a20*/  FMUL R5, R6, 1.4426950216293334961 ;  /* 0x3fb8aa3b06057820 */ /* 0x000fe20000400000 */
[----:B------:R-:W-:Y:S01]  /*4a30*/  FMUL R6, R7, 1.4426950216293334961 ;  /* 0x3fb8aa3b07067820 */ /* 0x000fe20000400000 */
[--C-:B------:R-:W-:Y:S01]  /*4a40*/  FFMA R8, R8, UR37, -R142.reuse ;  /* 0x0000002508087c23 */ /* 0x100fe2000800088e */
[--C-:B------:R-:W-:Y:S01]  /*4a50*/  FFMA R11, R11, UR37, -R142.reuse ;  /* 0x000000250b0b7c23 */ /* 0x100fe2000800088e */
[----:B------:R-:W-:Y:S01]  /*4a60*/  MUFU.EX2 R4, R4 ;  /* 0x0000000400047308 */ /* 0x000fe20000000800 */
[--C-:B------:R-:W-:Y:S01]  /*4a70*/  FFMA R12, R12, UR37, -R142.reuse ;  /* 0x000000250c0c7c23 */ /* 0x100fe2000800088e */
[----:B------:R-:W-:Y:S01]  /*4a80*/  FMUL R8, R8, 1.4426950216293334961 ;  /* 0x3fb8aa3b08087820 */ /* 0x000fe20000400000 */
[----:B------:R-:W-:Y:S01]  /*4a90*/  FMUL R11, R11, 1.4426950216293334961 ;  /* 0x3fb8aa3b0b0b7820 */ /* 0x000fe20000400000 */
[--C-:B------:R-:W-:Y:S01]  /*4aa0*/  FFMA R9, R9, UR37, -R142.reuse ;  /* 0x0000002509097c23 */ /* 0x100fe2000800088e */
[--C-:B------:R-:W-:Y:S01]  /*4ab0*/  FFMA R16, R16, UR37, -R142.reuse ;  /* 0x0000002510107c23 */ /* 0x100fe2000800088e */
[--C-:B------:R-:W-:Y:S01]  /*4ac0*/  FFMA R21, R21, UR37, -R142.reuse ;  /* 0x0000002515157c23 */ /* 0x100fe2000800088e */
[--C-:B------:R-:W-:Y:S01]  /*4ad0*/  FFMA R10, R10, UR37, -R142.reuse ;  /* 0x000000250a0a7c23 */ /* 0x100fe2000800088e */
[----:B------:R-:W1:Y:S01]  /*4ae0*/  MUFU.EX2 R149, R149 ;  /* 0x0000009500957308 */ /* 0x000e620000000800 */
[--C-:B------:R-:W-:Y:S01]  /*4af0*/  FFMA R26, R26, UR37, -R142.reuse ;  /* 0x000000251a1a7c23 */ /* 0x100fe2000800088e */
[----:B------:R-:W-:Y:S01]  /*4b00*/  FMUL R12, R12, 1.4426950216293334961 ;  /* 0x3fb8aa3b0c0c7820 */ /* 0x000fe20000400000 */
[--C-:B------:R-:W-:Y:S01]  /*4b10*/  FFMA R31, R31, UR37, -R142.reuse ;  /* 0x000000251f1f7c23 */ /* 0x100fe2000800088e */
[----:B------:R-:W-:Y:S01]  /*4b20*/  FMUL R9, R9, 1.4426950216293334961 ;  /* 0x3fb8aa3b09097820 */ /* 0x000fe20000400000 */
[--C-:B------:R-:W-:Y:S01]  /*4b30*/  FFMA R17, R17, UR37, -R142.reuse ;  /* 0x0000002511117c23 */ /* 0x100fe2000800088e */
[--C-:B------:R-:W-:Y:S01]  /*4b40*/  FFMA R36, R36, UR37, -R142.reuse ;  /* 0x0000002524247c23 */ /* 0x100fe2000800088e */
[--C-:B------:R-:W-:Y:S01]  /*4b50*/  FFMA R22, R22, UR37, -R142.reuse ;  /* 0x0000002516167c23 */ /* 0x100fe2000800088e */
[----:B------:R-:W3:Y:S01]  /*4b60*/  MUFU.EX2 R5, R5 ;  /* 0x0000000500057308 */ /* 0x000ee20000000800 */
[----:B------:R-:W-:Y:S01]  /*4b70*/  FMUL R7, R10, 1.4426950216293334961 ;  /* 0x3fb8aa3b0a077820 */ /* 0x000fe20000400000 */
[--C-:B------:R-:W-:Y:S01]  /*4b80*/  FFMA R27, R27, UR37, -R142.reuse ;  /* 0x000000251b1b7c23 */ /* 0x100fe2000800088e */
[--C-:B------:R-:W-:Y:S01]  /*4b90*/  FFMA R13, R13, UR37, -R142.reuse ;  /* 0x000000250d0d7c23 */ /* 0x100fe2000800088e */
[--C-:B------:R-:W-:Y:S01]  /*4ba0*/  FFMA R32, R32, UR37, -R142.reuse ;  /* 0x0000002520207c23 */ /* 0x100fe2000800088e */
[--C-:B------:R-:W-:Y:S01]  /*4bb0*/  FFMA R37, R37, UR37, -R142.reuse ;  /* 0x0000002525257c23 */ /* 0x100fe2000800088e */
[--C-:B------:R-:W-:Y:S01]  /*4bc0*/  FFMA R18, R18, UR37, -R142.reuse ;  /* 0x0000002512127c23 */ /* 0x100fe2000800088e */
[----:B------:R-:W-:Y:S01]  /*4bd0*/  FMUL R13, R13, 1.4426950216293334961 ;  /* 0x3fb8aa3b0d0d7820 */ /* 0x000fe20000400000 */
[----:B------:R-:W4:Y:S01]  /*4be0*/  MUFU.EX2 R6, R6 ;  /* 0x0000000600067308 */ /* 0x000f220000000800 */
[--C-:B------:R-:W-:Y:S01]  /*4bf0*/  FFMA R23, R23, UR37, -R142.reuse ;  /* 0x0000002517177c23 */ /* 0x100fe2000800088e */
[--C-:B------:R-:W-:Y:S01]  /*4c00*/  FFMA R28, R28, UR37, -R142.reuse ;  /* 0x000000251c1c7c23 */ /* 0x100fe2000800088e */
[--C-:B------:R-:W-:Y:S01]  /*4c10*/  FFMA R33, R33, UR37, -R142.reuse ;  /* 0x0000002521217c23 */ /* 0x100fe2000800088e */
[--C-:B------:R-:W-:Y:S01]  /*4c20*/  FFMA R38, R38, UR37, -R142.reuse ;  /* 0x0000002526267c23 */ /* 0x100fe2000800088e */
[--C-:B------:R-:W-:Y:S01]  /*4c30*/  FFMA R14, R14, UR37, -R142.reuse ;  /* 0x000000250e0e7c23 */ /* 0x100fe2000800088e */
[--C-:B------:R-:W-:Y:S01]  /*4c40*/  FFMA R19, R19, UR37, -R142.reuse ;  /* 0x0000002513137c23 */ /* 0x100fe2000800088e */
[--C-:B------:R-:W-:Y:S01]  /*4c50*/  FFMA R24, R24, UR37, -R142.reuse ;  /* 0x0000002518187c23 */ /* 0x100fe2000800088e */
[----:B------:R5:W-:Y:S01]  /*4c60*/  MUFU.EX2 R148, R11 ;  /* 0x0000000b00947308 */ /* 0x000be20000000800 */
[--C-:B------:R-:W-:Y:S01]  /*4c70*/  FFMA R15, R15, UR37, -R142.reuse ;  /* 0x000000250f0f7c23 */ /* 0x100fe2000800088e */
[--C-:B------:R-:W-:Y:S01]  /*4c80*/  FFMA R29, R29, UR37, -R142.reuse ;  /* 0x000000251d1d7c23 */ /* 0x100fe2000800088e */
[--C-:B------:R-:W-:Y:S01]  /*4c90*/  FFMA R34, R34, UR37, -R142.reuse ;  /* 0x0000002522227c23 */ /* 0x100fe2000800088e */
[--C-:B------:R-:W-:Y:S01]  /*4ca0*/  FFMA R39, R39, UR37, -R142.reuse ;  /* 0x0000002527277c23 */ /* 0x100fe2000800088e */
[----:B------:R-:W-:Y:S01]  /*4cb0*/  FMUL R10, R15, 1.4426950216293334961 ;  /* 0x3fb8aa3b0f0a7820 */ /* 0x000fe20000400000 */
[--C-:B------:R-:W-:Y:S01]  /*4cc0*/  FFMA R20, R20, UR37, -R142.reuse ;  /* 0x0000002514147c23 */ /* 0x100fe2000800088e */
[--C-:B------:R-:W-:Y:S01]  /*4cd0*/  FFMA R25, R25, UR37, -R142.reuse ;  /* 0x0000002519197c23 */ /* 0x100fe2000800088e */
[----:B------:R-:W0:Y:S01]  /*4ce0*/  MUFU.EX2 R8, R8 ;  /* 0x0000000800087308 */ /* 0x000e220000000800 */
[----:B-----5:R-:W-:Y:S01]  /*4cf0*/  FMUL R11, R16, 1.4426950216293334961 ;  /* 0x3fb8aa3b100b7820 */ /* 0x020fe20000400000 */
[----:B------:R-:W-:Y:S01]  /*4d00*/  FMUL R16, R21, 1.4426950216293334961 ;  /* 0x3fb8aa3b15107820 */ /* 0x000fe20000400000 */
[----:B------:R-:W-:Y:S01]  /*4d10*/  FMUL R21, R26, 1.4426950216293334961 ;  /* 0x3fb8aa3b1a157820 */ /* 0x000fe20000400000 */
[----:B------:R-:W-:Y:S01]  /*4d20*/  FMUL R26, R31, 1.4426950216293334961 ;  /* 0x3fb8aa3b1f1a7820 */ /* 0x000fe20000400000 */
[----:B------:R-:W-:Y:S01]  /*4d30*/  FMUL R31, R36, 1.4426950216293334961 ;  /* 0x3fb8aa3b241f7820 */ /* 0x000fe20000400000 */
[----:B-1----:R-:W-:Y:S01]  /*4d40*/  FADD R36, R4, R149 ;  /* 0x0000009504247221 */ /* 0x002fe20000000000 */
[--C-:B------:R-:W-:Y:S01]  /*4d50*/  FFMA R30, R30, UR37, -R142.reuse ;  /* 0x000000251e1e7c23 */ /* 0x100fe2000800088e */
[----:B------:R1:W-:Y:S01]  /*4d60*/  MUFU.EX2 R150, R12 ;  /* 0x0000000c00967308 */ /* 0x0003e20000000800 */
[--C-:B------:R-:W-:Y:S01]  /*4d70*/  FFMA R35, R35, UR37, -R142.reuse ;  /* 0x0000002523237c23 */ /* 0x100fe2000800088e */
[----:B------:R-:W-:Y:S01]  /*4d80*/  FMUL R15, R20, 1.4426950216293334961 ;  /* 0x3fb8aa3b140f7820 */ /* 0x000fe20000400000 */
[----:B------:R-:W-:Y:S01]  /*4d90*/  FFMA R40, R40, UR37, -R142 ;  /* 0x0000002528287c23 */ /* 0x000fe2000800088e */
[----:B------:R-:W-:Y:S01]  /*4da0*/  FMUL R20, R25, 1.4426950216293334961 ;  /* 0x3fb8aa3b19147820 */ /* 0x000fe20000400000 */
[----:B------:R-:W-:Y:S01]  /*4db0*/  FMUL R25, R30, 1.4426950216293334961 ;  /* 0x3fb8aa3b1e197820 */ /* 0x000fe20000400000 */
[----:B------:R-:W-:Y:S01]  /*4dc0*/  FMUL R30, R35, 1.4426950216293334961 ;  /* 0x3fb8aa3b231e7820 */ /* 0x000fe20000400000 */
[----:B------:R-:W-:Y:S01]  /*4dd0*/  FMUL R35, R40, 1.4426950216293334961 ;  /* 0x3fb8aa3b28237820 */ /* 0x000fe20000400000 */
[----:B------:R5:W0:Y:S01]  /*4de0*/  MUFU.EX2 R151, R9 ;  /* 0x0000000900977308 */ /* 0x000a220000000800 */
[----:B-1----:R-:W-:Y:S01]  /*4df0*/  FMUL R12, R17, 1.4426950216293334961 ;  /* 0x3fb8aa3b110c7820 */ /* 0x002fe20000400000 */
[----:B------:R-:W-:Y:S01]  /*4e00*/  FMUL R17, R22, 1.4426950216293334961 ;  /* 0x3fb8aa3b16117820 */ /* 0x000fe20000400000 */
[----:B------:R-:W-:Y:S01]  /*4e10*/  FMUL R22, R27, 1.4426950216293334961 ;  /* 0x3fb8aa3b1b167820 */ /* 0x000fe20000400000 */
[----:B------:R-:W-:Y:S01]  /*4e20*/  FMUL R27, R32, 1.4426950216293334961 ;  /* 0x3fb8aa3b201b7820 */ /* 0x000fe20000400000 */
[----:B------:R-:W-:Y:S01]  /*4e30*/  FMUL R32, R37, 1.4426950216293334961 ;  /* 0x3fb8aa3b25207820 */ /* 0x000fe20000400000 */
[----:B---3--:R-:W-:Y:S01]  /*4e40*/  FADD R37, R5, R36 ;  /* 0x0000002405257221 */ /* 0x008fe20000000000 */
[--C-:B------:R-:W-:Y:S01]  /*4e50*/  FFMA R41, R41, UR37, -R142.reuse ;  /* 0x0000002529297c23 */ /* 0x100fe2000800088e */
[----:B------:R-:W1:Y:S01]  /*4e60*/  MUFU.EX2 R7, R7 ;  /* 0x0000000700077308 */ /* 0x000e620000000800 */
[----:B-----5:R-:W-:Y:S01]  /*4e70*/  FMUL R9, R14, 1.4426950216293334961 ;  /* 0x3fb8aa3b0e097820 */ /* 0x020fe20000400000 */
[----:B----4-:R-:W-:Y:S01]  /*4e80*/  FADD R37, R6, R37 ;  /* 0x0000002506257221 */ /* 0x010fe20000000000 */
[----:B------:R-:W-:Y:S01]  /*4e90*/  FMUL R14, R19, 1.4426950216293334961 ;  /* 0x3fb8aa3b130e7820 */ /* 0x000fe20000400000 */
[----:B------:R-:W-:Y:S01]  /*4ea0*/  FMUL R19, R24, 1.4426950216293334961 ;  /* 0x3fb8aa3b18137820 */ /* 0x000fe20000400000 */
[----:B------:R-:W-:Y:S01]  /*4eb0*/  FMUL R24, R29, 1.4426950216293334961 ;  /* 0x3fb8aa3b1d187820 */ /* 0x000fe20000400000 */
[----:B------:R-:W-:Y:S01]  /*4ec0*/  FMUL R29, R34, 1.4426950216293334961 ;  /* 0x3fb8aa3b221d7820 */ /* 0x000fe20000400000 */
[----:B------:R-:W-:Y:S01]  /*4ed0*/  FMUL R34, R39, 1.4426950216293334961 ;  /* 0x3fb8aa3b27227820 */ /* 0x000fe20000400000 */
[----:B------:R3:W4:Y:S01]  /*4ee0*/  MUFU.EX2 R153, R13 ;  /* 0x0000000d00997308 */ /* 0x0007220000000800 */
[----:B------:R-:W-:Y:S01]  /*4ef0*/  FMUL R36, R41, 1.4426950216293334961 ;  /* 0x3fb8aa3b29247820 */ /* 0x000fe20000400000 */
[--C-:B------:R-:W-:Y:S01]  /*4f00*/  FFMA R42, R42, UR37, -R142.reuse ;  /* 0x000000252a2a7c23 */ /* 0x100fe2000800088e */
[--C-:B------:R-:W-:Y:S01]  /*4f10*/  FFMA R43, R43, UR37, -R142.reuse ;  /* 0x000000252b2b7c23 */ /* 0x100fe2000800088e */
[--C-:B------:R-:W-:Y:S01]  /*4f20*/  FFMA R44, R44, UR37, -R142.reuse ;  /* 0x000000252c2c7c23 */ /* 0x100fe2000800088e */
[--C-:B------:R-:W-:Y:S01]  /*4f30*/  FFMA R45, R45, UR37, -R142.reuse ;  /* 0x000000252d2d7c23 */ /* 0x100fe2000800088e */
[--C-:B------:R-:W-:Y:S01]  /*4f40*/  FFMA R46, R46, UR37, -R142.reuse ;  /* 0x000000252e2e7c23 */ /* 0x100fe2000800088e */
[--C-:B------:R-:W-:Y:S01]  /*4f50*/  FFMA R48, R48, UR37, -R142.reuse ;  /* 0x0000002530307c23 */ /* 0x100fe2000800088e */
[----:B------:R-:W5:Y:S01]  /*4f60*/  MUFU.EX2 R9, R9 ;  /* 0x0000000900097308 */ /* 0x000f620000000800 */
[----:B---3--:R-:W-:Y:S01]  /*4f70*/  FMUL R13, R18, 1.4426950216293334961 ;  /* 0x3fb8aa3b120d7820 */ /* 0x008fe20000400000 */
[----:B------:R-:W-:Y:S01]  /*4f80*/  FMUL R18, R23, 1.4426950216293334961 ;  /* 0x3fb8aa3b17127820 */ /* 0x000fe20000400000 */
[----:B------:R-:W-:Y:S01]  /*4f90*/  FMUL R23, R28, 1.4426950216293334961 ;  /* 0x3fb8aa3b1c177820 */ /* 0x000fe20000400000 */
[----:B------:R-:W-:Y:S01]  /*4fa0*/  FMUL R28, R33, 1.4426950216293334961 ;  /* 0x3fb8aa3b211c7820 */ /* 0x000fe20000400000 */
[----:B------:R-:W-:Y:S01]  /*4fb0*/  FMUL R33, R38, 1.4426950216293334961 ;  /* 0x3fb8aa3b26217820 */ /* 0x000fe20000400000 */
[----:B0-----:R-:W-:Y:S01]  /*4fc0*/  FADD R38, R8, R37 ;  /* 0x0000002508267221 */ /* 0x001fe20000000000 */
[----:B------:R-:W-:Y:S01]  /*4fd0*/  FMUL R37, R42, 1.4426950216293334961 ;  /* 0x3fb8aa3b2a257820 */ /* 0x000fe20000400000 */
[----:B------:R-:W0:Y:S01]  /*4fe0*/  MUFU.EX2 R10, R10 ;  /* 0x0000000a000a7308 */ /* 0x000e220000000800 */
[----:B------:R-:W-:Y:S01]  /*4ff0*/  FFMA R50, R50, UR37, -R142 ;  /* 0x0000002532327c23 */ /* 0x000fe2000800088e */
[----:B------:R-:W-:Y:S01]  /*5000*/  FADD R38, R151, R38 ;  /* 0x0000002697267221 */ /* 0x000fe20000000000 */
[--C-:B------:R-:W-:Y:S01]  /*5010*/  FFMA R52, R52, UR37, -R142.reuse ;  /* 0x0000002534347c23 */ /* 0x100fe2000800088e */
[--C-:B------:R-:W-:Y:S01]  /*5020*/  FFMA R54, R54, UR37, -R142.reuse ;  /* 0x0000002536367c23 */ /* 0x100fe2000800088e */
[----:B------:R-:W-:Y:S01]  /*5030*/  FFMA R56, R56, UR37, -R142 ;  /* 0x0000002538387c23 */ /* 0x000fe2000800088e */
[----:B-1----:R-:W-:Y:S01]  /*5040*/  FADD R39, R7, R38 ;  /* 0x0000002607277221 */ /* 0x002fe20000000000 */
[----:B------:R-:W-:Y:S01]  /*5050*/  FMUL R38, R43, 1.4426950216293334961 ;  /* 0x3fb8aa3b2b267820 */ /* 0x000fe20000400000 */
[----:B------:R-:W1:Y:S01]  /*5060*/  MUFU.EX2 R11, R11 ;  /* 0x0000000b000b7308 */ /* 0x000e620000000800 */
[--C-:B------:R-:W-:Y:S01]  /*5070*/  FFMA R47, R47, UR37, -R142.reuse ;  /* 0x000000252f2f7c23 */ /* 0x100fe2000800088e */
[----:B------:R-:W-:Y:S01]  /*5080*/  FADD R39, R148, R39 ;  /* 0x0000002794277221 */ /* 0x000fe20000000000 */
[--C-:B------:R-:W-:Y:S01]  /*5090*/  FFMA R49, R49, UR37, -R142.reuse ;  /* 0x0000002531317c23 */ /* 0x100fe2000800088e */
[--C-:B------:R-:W-:Y:S01]  /*50a0*/  FFMA R51, R51, UR37, -R142.reuse ;  /* 0x0000002533337c23 */ /* 0x100fe2000800088e */
[--C-:B------:R-:W-:Y:S01]  /*50b0*/  FFMA R53, R53, UR37, -R142.reuse ;  /* 0x0000002535357c23 */ /* 0x100fe2000800088e */
[----:B------:R-:W-:Y:S01]  /*50c0*/  FADD R40, R150, R39 ;  /* 0x0000002796287221 */ /* 0x000fe20000000000 */
[----:B------:R-:W-:Y:S01]  /*50d0*/  FMUL R39, R44, 1.4426950216293334961 ;  /* 0x3fb8aa3b2c277820 */ /* 0x000fe20000400000 */
[----:B------:R-:W3:Y:S01]  /*50e0*/  MUFU.EX2 R12, R12 ;  /* 0x0000000c000c7308 */ /* 0x000ee20000000800 */
[----:B------:R-:W-:Y:S01]  /*50f0*/  FFMA R55, R55, UR37, -R142 ;  /* 0x0000002537377c23 */ /* 0x000fe2000800088e */
[----:B----4-:R-:W-:Y:S01]  /*5100*/  FADD R40, R153, R40 ;  /* 0x0000002899287221 */ /* 0x010fe20000000000 */
[--C-:B------:R-:W-:Y:S01]  /*5110*/  FFMA R57, R57, UR37, -R142.reuse ;  /* 0x0000002539397c23 */ /* 0x100fe2000800088e */
[--C-:B------:R-:W-:Y:S01]  /*5120*/  FFMA R58, R58, UR37, -R142.reuse ;  /* 0x000000253a3a7c23 */ /* 0x100fe2000800088e */
[----:B------:R-:W-:Y:S01]  /*5130*/  FFMA R59, R59, UR37, -R142 ;  /* 0x000000253b3b7c23 */ /* 0x000fe2000800088e */
[----:B-----5:R-:W-:Y:S01]  /*5140*/  FADD R41, R9, R40 ;  /* 0x0000002809297221 */ /* 0x020fe20000000000 */
[----:B------:R-:W-:Y:S01]  /*5150*/  FMUL R40, R45, 1.4426950216293334961 ;  /* 0x3fb8aa3b2d287820 */ /* 0x000fe20000400000 */
[----:B------:R-:W4:Y:S01]  /*5160*/  MUFU.EX2 R13, R13 ;  /* 0x0000000d000d7308 */ /* 0x000f220000000800 */
[--C-:B------:R-:W-:Y:S01]  /*5170*/  FFMA R60, R60, UR37, -R142.reuse ;  /* 0x000000253c3c7c23 */ /* 0x100fe2000800088e */
[----:B0-----:R-:W-:Y:S01]  /*5180*/  FADD R42, R10, R41 ;  /* 0x000000290a2a7221 */ /* 0x001fe20000000000 */
[--C-:B------:R-:W-:Y:S01]  /*5190*/  FFMA R61, R61, UR37, -R142.reuse ;  /* 0x000000253d3d7c23 */ /* 0x100fe2000800088e */
[--C-:B------:R-:W-:Y:S01]  /*51a0*/  FFMA R62, R62, UR37, -R142.reuse ;  /* 0x000000253e3e7c23 */ /* 0x100fe2000800088e */
[----:B------:R-:W-:Y:S01]  /*51b0*/  FFMA R63, R63, UR37, -R142 ;  /* 0x000000253f3f7c23 */ /* 0x000fe2000800088e */
[----:B-1----:R-:W-:Y:S01]  /*51c0*/  FADD R41, R11, R42 ;  /* 0x0000002a0b297221 */ /* 0x002fe20000000000 */
[--C-:B------:R-:W-:Y:S01]  /*51d0*/  FFMA R64, R64, UR37, -R142.reuse ;  /* 0x0000002540407c23 */ /* 0x100fe2000800088e */
[----:B------:R-:W0:Y:S01]  /*51e0*/  MUFU.EX2 R14, R14 ;  /* 0x0000000e000e7308 */ /* 0x000e220000000800 */
[--C-:B------:R-:W-:Y:S01]  /*51f0*/  FFMA R65, R65, UR37, -R142.reuse ;  /* 0x0000002541417c23 */ /* 0x100fe2000800088e */
[----:B---3--:R-:W-:Y:S01]  /*5200*/  FADD R42, R12, R41 ;  /* 0x000000290c2a7221 */ /* 0x008fe20000000000 */
[----:B------:R-:W-:Y:S01]  /*5210*/  FMUL R41, R46, 1.4426950216293334961 ;  /* 0x3fb8aa3b2e297820 */ /* 0x000fe20000400000 */
[----:B------:R-:W-:Y:S01]  /*5220*/  FMUL R64, R64, 1.4426950216293334961 ;  /* 0x3fb8aa3b40407820 */ /* 0x000fe20000400000 */
[----:B------:R-:W-:Y:S01]  /*5230*/  FMUL R65, R65, 1.4426950216293334961 ;  /* 0x3fb8aa3b41417820 */ /* 0x000fe20000400000 */
[--C-:B------:R-:W-:Y:S01]  /*5240*/  FFMA R66, R66, UR37, -R142.reuse ;  /* 0x0000002542427c23 */ /* 0x100fe2000800088e */
[----:B------:R-:W-:Y:S01]  /*5250*/  FFMA R67, R67, UR37, -R142 ;  /* 0x0000002543437c23 */ /* 0x000fe2000800088e */
[----:B------:R-:W1:Y:S01]  /*5260*/  MUFU.EX2 R15, R15 ;  /* 0x0000000f000f7308 */ /* 0x000e620000000800 */
[----:B----4-:R-:W-:Y:S01]  /*5270*/  FADD R43, R13, R42 ;  /* 0x0000002a0d2b7221 */ /* 0x010fe20000000000 */
[----:B------:R-:W-:Y:S01]  /*5280*/  FMUL R42, R47, 1.4426950216293334961 ;  /* 0x3fb8aa3b2f2a7820 */ /* 0x000fe20000400000 */
[----:B------:R-:W-:Y:S01]  /*5290*/  FMUL R47, R51, 1.4426950216293334961 ;  /* 0x3fb8aa3b332f7820 */ /* 0x000fe20000400000 */
[----:B------:R-:W-:Y:S01]  /*52a0*/  FMUL R51, R55, 1.4426950216293334961 ;  /* 0x3fb8aa3b37337820 */ /* 0x000fe20000400000 */
[----:B------:R-:W-:Y:S01]  /*52b0*/  FMUL R55, R59, 1.4426950216293334961 ;  /* 0x3fb8aa3b3b377820 */ /* 0x000fe20000400000 */
[----:B------:R-:W-:Y:S01]  /*52c0*/  FMUL R66, R66, 1.4426950216293334961 ;  /* 0x3fb8aa3b42427820 */ /* 0x000fe20000400000 */
[----:B------:R-:W-:Y:S01]  /*52d0*/  FMUL R67, R67, 1.4426950216293334961 ;  /* 0x3fb8aa3b43437820 */ /* 0x000fe20000400000 */
[----:B------:R-:W3:Y:S01]  /*52e0*/  MUFU.EX2 R16, R16 ;  /* 0x0000001000107308 */ /* 0x000ee20000000800 */
[----:B0-----:R-:W-:Y:S01]  /*52f0*/  FADD R44, R14, R43 ;  /* 0x0000002b0e2c7221 */ /* 0x001fe20000000000 */
[----:B------:R-:W-:-:S06]  /*5300*/  F2FP.BF16.F32.PACK_AB R4, R149, R4 ;  /* 0x000000049504723e */ /* 0x000fcc00000010ff */
[----:B------:R-:W0:Y:S01]  /*5310*/  MUFU.EX2 R17, R17 ;  /* 0x0000001100117308 */ /* 0x000e220000000800 */
[----:B-1----:R-:W-:-:S07]  /*5320*/  FADD R43, R15, R44 ;  /* 0x0000002c0f2b7221 */ /* 0x002fce0000000000 */
[----:B------:R-:W1:Y:S01]  /*5330*/  MUFU.EX2 R18, R18 ;  /* 0x0000001200127308 */ /* 0x000e620000000800 */
[----:B---3--:R-:W-:Y:S01]  /*5340*/  FADD R44, R16, R43 ;  /* 0x0000002b102c7221 */ /* 0x008fe20000000000 */
[----:B------:R-:W-:-:S06]  /*5350*/  FMUL R43, R48, 1.4426950216293334961 ;  /* 0x3fb8aa3b302b7820 */ /* 0x000fcc0000400000 */
[----:B------:R-:W3:Y:S01]  /*5360*/  MUFU.EX2 R19, R19 ;  /* 0x0000001300137308 */ /* 0x000ee20000000800 */
[----:B0-----:R-:W-:Y:S01]  /*5370*/  FADD R45, R17, R44 ;  /* 0x0000002c112d7221 */ /* 0x001fe20000000000 */
[----:B------:R-:W-:Y:S01]  /*5380*/  FMUL R44, R49, 1.4426950216293334961 ;  /* 0x3fb8aa3b312c7820 */ /* 0x000fe20000400000 */
[----:B------:R-:W-:Y:S01]  /*5390*/  FMUL R49, R53, 1.4426950216293334961 ;  /* 0x3fb8aa3b35317820 */ /* 0x000fe20000400000 */
[----:B------:R-:W-:Y:S01]  /*53a0*/  FMUL R53, R57, 1.4426950216293334961 ;  /* 0x3fb8aa3b39357820 */ /* 0x000fe20000400000 */
[----:B------:R-:W-:Y:S01]  /*53b0*/  FMUL R57, R60, 1.4426950216293334961 ;  /* 0x3fb8aa3b3c397820 */ /* 0x000fe20000400000 */
[----:B------:R-:W-:Y:S02]  /*53c0*/  FMUL R60, R62, 1.4426950216293334961 ;  /* 0x3fb8aa3b3e3c7820 */ /* 0x000fe40000400000 */
[----:B------:R-:W0:Y:S01]  /*53d0*/  MUFU.EX2 R20, R20 ;  /* 0x0000001400147308 */ /* 0x000e220000000800 */
[----:B-1----:R-:W-:-:S07]  /*53e0*/  FADD R46, R18, R45 ;  /* 0x0000002d122e7221 */ /* 0x002fce0000000000 */
[----:B------:R-:W1:Y:S01]  /*53f0*/  MUFU.EX2 R21, R21 ;  /* 0x0000001500157308 */ /* 0x000e620000000800 */
[----:B---3--:R-:W-:Y:S01]  /*5400*/  FADD R45, R19, R46 ;  /* 0x0000002e132d7221 */ /* 0x008fe20000000000 */
[----:B------:R-:W-:-:S06]  /*5410*/  FMUL R46, R50, 1.4426950216293334961 ;  /* 0x3fb8aa3b322e7820 */ /* 0x000fcc0000400000 */
[----:B------:R-:W3:Y:S01]  /*5420*/  MUFU.EX2 R22, R22 ;  /* 0x0000001600167308 */ /* 0x000ee20000000800 */
[----:B0-----:R-:W-:-:S07]  /*5430*/  FADD R48, R20, R45 ;  /* 0x0000002d14307221 */ /* 0x001fce0000000000 */
[----:B------:R-:W0:Y:S01]  /*5440*/  MUFU.EX2 R23, R23 ;  /* 0x0000001700177308 */ /* 0x000e220000000800 */
[----:B-1----:R-:W-:-:S07]  /*5450*/  FADD R45, R21, R48 ;  /* 0x00000030152d7221 */ /* 0x002fce0000000000 */
[----:B------:R-:W1:Y:S01]  /*5460*/  MUFU.EX2 R24, R24 ;  /* 0x0000001800187308 */ /* 0x000e620000000800 */
[----:B---3--:R-:W-:-:S07]  /*5470*/  FADD R48, R22, R45 ;  /* 0x0000002d16307221 */ /* 0x008fce0000000000 */
[----:B------:R-:W3:Y:S01]  /*5480*/  MUFU.EX2 R25, R25 ;  /* 0x0000001900197308 */ /* 0x000ee20000000800 */
[----:B0-----:R-:W-:Y:S01]  /*5490*/  FADD R45, R23, R48 ;  /* 0x00000030172d7221 */ /* 0x001fe20000000000 */
[----:B------:R-:W-:-:S06]  /*54a0*/  FMUL R48, R52, 1.4426950216293334961 ;  /* 0x3fb8aa3b34307820 */ /* 0x000fcc0000400000 */
[----:B------:R-:W0:Y:S01]  /*54b0*/  MUFU.EX2 R26, R26 ;  /* 0x0000001a001a7308 */ /* 0x000e220000000800 */
[----:B-1----:R-:W-:-:S07]  /*54c0*/  FADD R50, R24, R45 ;  /* 0x0000002d18327221 */ /* 0x002fce0000000000 */
[----:B------:R-:W1:Y:S01]  /*54d0*/  MUFU.EX2 R27, R27 ;  /* 0x0000001b001b7308 */ /* 0x000e620000000800 */
[----:B---3--:R-:W-:-:S07]  /*54e0*/  FADD R45, R25, R50 ;  /* 0x00000032192d7221 */ /* 0x008fce0000000000 */
[----:B------:R-:W3:Y:S01]  /*54f0*/  MUFU.EX2 R28, R28 ;  /* 0x0000001c001c7308 */ /* 0x000ee20000000800 */
[----:B0-----:R-:W-:-:S07]  /*5500*/  FADD R50, R26, R45 ;  /* 0x0000002d1a327221 */ /* 0x001fce0000000000 */
[----:B------:R-:W0:Y:S01]  /*5510*/  MUFU.EX2 R29, R29 ;  /* 0x0000001d001d7308 */ /* 0x000e220000000800 */
[----:B-1----:R-:W-:Y:S01]  /*5520*/  FADD R45, R27, R50 ;  /* 0x000000321b2d7221 */ /* 0x002fe20000000000 */
[----:B------:R-:W-:-:S06]  /*5530*/  FMUL R50, R54, 1.4426950216293334961 ;  /* 0x3fb8aa3b36327820 */ /* 0x000fcc0000400000 */
[----:B------:R-:W1:Y:S01]  /*5540*/  MUFU.EX2 R30, R30 ;  /* 0x0000001e001e7308 */ /* 0x000e620000000800 */
[----:B---3--:R-:W-:-:S07]  /*5550*/  FADD R52, R28, R45 ;  /* 0x0000002d1c347221 */ /* 0x008fce0000000000 */
[----:B------:R-:W3:Y:S01]  /*5560*/  MUFU.EX2 R31, R31 ;  /* 0x0000001f001f7308 */ /* 0x000ee20000000800 */
[----:B0-----:R-:W-:-:S07]  /*5570*/  FADD R45, R29, R52 ;  /* 0x000000341d2d7221 */ /* 0x001fce0000000000 */
        /* <DEDUP_REMOVED lines=13> */
[----:B------:R-:W-:Y:S01]  /*5650*/  FMUL R54, R58, 1.4426950216293334961 ;  /* 0x3fb8aa3b3a367820 */ /* 0x000fe20000400000 */
[----:B------:R-:W-:Y:S01]  /*5660*/  FMUL R58, R61, 1.4426950216293334961 ;  /* 0x3fb8aa3b3d3a7820 */ /* 0x000fe20000400000 */
[----:B------:R-:W-:-:S04]  /*5670*/  FMUL R61, R63, 1.4426950216293334961 ;  /* 0x3fb8aa3b3f3d7820 */ /* 0x000fc80000400000 */
[----:B------:R-:W0:Y:S01]  /*5680*/  MUFU.EX2 R38, R38 ;  /* 0x0000002600267308 */ /* 0x000e220000000800 */
[----:B-1----:R-:W-:-:S07]  /*5690*/  FADD R56, R36, R45 ;  /* 0x0000002d24387221 */ /* 0x002fce0000000000 */
[----:B------:R-:W1:Y:S01]  /*56a0*/  MUFU.EX2 R39, R39 ;  /* 0x0000002700277308 */ /* 0x000e620000000800 */
[----:B---3--:R-:W-:-:S07]  /*56b0*/  FADD R45, R37, R56 ;  /* 0x00000038252d7221 */ /* 0x008fce0000000000 */
[----:B------:R-:W3:Y:S01]  /*56c0*/  MUFU.EX2 R40, R40 ;  /* 0x0000002800287308 */ /* 0x000ee20000000800 */
[----:B0-----:R-:W-:-:S07]  /*56d0*/  FADD R56, R38, R45 ;  /* 0x0000002d26387221 */ /* 0x001fce0000000000 */
        /* <DEDUP_REMOVED lines=18> */
[----:B------:R-:W-:-:S04]  /*5800*/  FADD R45, -R142, R147 ;  /* 0x000000938e2d7221 */ /* 0x000fc80000000100 */
[----:B------:R-:W-:Y:S02]  /*5810*/  FMUL R45, R45, 1.4426950216293334961 ;  /* 0x3fb8aa3b2d2d7820 */ /* 0x000fe40000400000 */
[----:B------:R-:W0:Y:S01]  /*5820*/  MUFU.EX2 R51, R51 ;  /* 0x0000003300337308 */ /* 0x000e220000000800 */
[----:B-1----:R-:W-:-:S07]  /*5830*/  FADD R59, R49, R56 ;  /* 0x00000038313b7221 */ /* 0x002fce0000000000 */
[----:B------:R-:W2:Y:S01]  /*5840*/  MUFU.EX2 R45, R45 ;  /* 0x0000002d002d7308 */ /* 0x000ea20000000800 */
[----:B---3--:R-:W-:-:S07]  /*5850*/  FADD R56, R50, R59 ;  /* 0x0000003b32387221 */ /* 0x008fce0000000000 */
[----:B------:R-:W1:Y:S01]  /*5860*/  MUFU.EX2 R52, R52 ;  /* 0x0000003400347308 */ /* 0x000e620000000800 */
[----:B0-----:R-:W-:-:S07]  /*5870*/  FADD R59, R51, R56 ;  /* 0x00000038333b7221 */ /* 0x001fce0000000000 */
[----:B------:R-:W0:Y:S01]  /*5880*/  MUFU.EX2 R53, R53 ;  /* 0x0000003500357308 */ /* 0x000e220000000800 */
[----:B--2---:R2:W-:Y:S07]  /*5890*/  STSM.16.M88 [R2+0x4000], R45 ;  /* 0x0040002d02007844 */ /* 0x0045ee0000000000 */
[----:B------:R-:W3:Y:S01]  /*58a0*/  MUFU.EX2 R54, R54 ;  /* 0x0000003600367308 */ /* 0x000ee20000000800 */
[----:B-1----:R-:W-:-:S07]  /*58b0*/  FADD R56, R52, R59 ;  /* 0x0000003b34387221 */ /* 0x002fce0000000000 */
[----:B------:R-:W1:Y:S01]  /*58c0*/  MUFU.EX2 R55, R55 ;  /* 0x0000003700377308 */ /* 0x000e620000000800 */
[----:B0-----:R-:W-:-:S07]  /*58d0*/  FADD R59, R53, R56 ;  /* 0x00000038353b7221 */ /* 0x001fce0000000000 */
[----:B------:R-:W0:Y:S01]  /*58e0*/  MUFU.EX2 R57, R57 ;  /* 0x0000003900397308 */ /* 0x000e220000000800 */
[----:B---3--:R-:W-:-:S07]  /*58f0*/  FADD R56, R54, R59 ;  /* 0x0000003b36387221 */ /* 0x008fce0000000000 */
[----:B------:R-:W3:Y:S01]  /*5900*/  MUFU.EX2 R58, R58 ;  /* 0x0000003a003a7308 */ /* 0x000ee20000000800 */
[----:B-1----:R-:W-:Y:S01]  /*5910*/  FADD R62, R55, R56 ;  /* 0x00000038373e7221 */ /* 0x002fe20000000000 */
[----:B------:R-:W-:Y:S06]  /*5920*/  BAR.SYNC.DEFER_BLOCKING 0x0 ;  /* 0x0000000000007b1d */ /* 0x000fec0000010000 */
[----:B------:R-:W1:Y:S01]  /*5930*/  MUFU.EX2 R60, R60 ;  /* 0x0000003c003c7308 */ /* 0x000e620000000800 */
[----:B0-----:R-:W-:-:S07]  /*5940*/  FADD R59, R57, R62 ;  /* 0x0000003e393b7221 */ /* 0x001fce0000000000 */
[----:B------:R-:W0:Y:S01]  /*5950*/  MUFU.EX2 R61, R61 ;  /* 0x0000003d003d7308 */ /* 0x000e220000000800 */
[----:B---3--:R-:W-:-:S07]  /*5960*/  FADD R59, R58, R59 ;  /* 0x0000003b3a3b7221 */ /* 0x008fce0000000000 */
[----:B------:R-:W3:Y:S01]  /*5970*/  MUFU.EX2 R163, R64 ;  /* 0x0000004000a37308 */ /* 0x000ee20000000800 */
[----:B-1----:R-:W-:Y:S01]  /*5980*/  FADD R62, R60, R59 ;  /* 0x0000003b3c3e7221 */ /* 0x002fe20000000000 */
[----:B------:R2:W1:Y:S01]  /*5990*/  LDSM.16.M88 R56, [R76+UR13+0x4000] ;  /* 0x0040000d4c38783b */ /* 0x0004620008000000 */
[----:B------:R-:W4:Y:S05]  /*59a0*/  SYNCS.PHASECHK.TRANS64.TRYWAIT P2, [UR17], R146 ;  /* 0x00000092ff0075a7 */ /* 0x000f2a0008041111 */
[----:B------:R-:W5:Y:S01]  /*59b0*/  MUFU.EX2 R165, R65 ;  /* 0x0000004100a57308 */ /* 0x000f620000000800 */
[----:B0-----:R-:W-:-:S07]  /*59c0*/  FADD R62, R61, R62 ;  /* 0x0000003e3d3e7221 */ /* 0x001fce0000000000 */
[----:B------:R-:W0:Y:S01]  /*59d0*/  MUFU.EX2 R167, R66 ;  /* 0x0000004200a77308 */ /* 0x000e220000000800 */
[----:B---3--:R-:W-:-:S07]  /*59e0*/  FADD R62, R163, R62 ;  /* 0x0000003ea33e7221 */ /* 0x008fce0000000000 */
[----:B------:R-:W3:Y:S01]  /*59f0*/  MUFU.EX2 R168, R67 ;  /* 0x0000004300a87308 */ /* 0x000ee20000000800 */
[----:B-----5:R-:W-:-:S04]  /*5a00*/  FADD R62, R165, R62 ;  /* 0x0000003ea53e7221 */ /* 0x020fc80000000000 */
[----:B0-----:R-:W-:-:S04]  /*5a10*/  FADD R59, R167, R62 ;  /* 0x0000003ea73b7221 */ /* 0x001fc80000000000 */
[----:B---3--:R-:W-:-:S05]  /*5a20*/  FADD R59, R168, R59 ;  /* 0x0000003ba83b7221 */ /* 0x008fca0000000000 */
[----:B------:R2:W0:Y:S01]  /*5a30*/  SHFL.BFLY PT, R62, R59, 0x10, 0x1f ;  /* 0x0e001f003b3e7f89 */ /* 0x00042200000e0000 */
[----:B-1--4-:R-:W-:Y:S05]  /*5a40*/  @!P2 BRA `(.L_x_15) ;  /* 0x0000001800a8a947 */ /* 0x012fea0003800000 */
.L_x_24:
[----:B------:R-:W-:Y:S01]  /*5a50*/  IMAD.WIDE R64, R77, 0x2, R98 ;  /* 0x000000024d407825 */ /* 0x000fe200078e0262 */
[----:B------:R-:W-:Y:S02]  /*5a60*/  F2FP.BF16.F32.PACK_AB R5, R6, R5 ;  /* 0x000000050605723e */ /* 0x000fe400000010ff */
[----:B------:R-:W-:Y:S01]  /*5a70*/  F2FP.BF16.F32.PACK_AB R6, R151, R8 ;  /* 0x000000089706723e */ /* 0x000fe200000010ff */
[----:B------:R-:W-:Y:S01]  /*5a80*/  IMAD.WIDE R154, R77, 0x2, R86 ;  /* 0x000000024d9a7825 */ /* 0x000fe200078e0256 */
[----:B------:R-:W-:Y:S01]  /*5a90*/  F2FP.BF16.F32.PACK_AB R8, R153, R150 ;  /* 0x000000969908723e */ /* 0x000fe200000010ff */
[----:B------:R1:W3:Y:S01]  /*5aa0*/  LDG.E.U16 R158, desc[UR28][R64.64] ;  /* 0x0000001c409e7981 */ /* 0x0002e2000c1e1500 */
[----:B------:R-:W-:Y:S01]  /*5ab0*/  F2FP.BF16.F32.PACK_AB R7, R148, R7 ;  /* 0x000000079407723e */ /* 0x000fe200000010ff */
[C---:B------:R-:W-:Y:S02]  /*5ac0*/  IMAD.WIDE R146, R77.reuse, 0x2, R92 ;  /* 0x000000024d927825 */ /* 0x040fe400078e025c */
[----:B------:R4:W5:Y:S02]  /*5ad0*/  LDG.E.U16 R164, desc[UR28][R154.64] ;  /* 0x0000001c9aa47981 */ /* 0x000964000c1e1500 */
[----:B------:R-:W-:-:S02]  /*5ae0*/  IMAD.WIDE R152, R77, 0x2, R80 ;  /* 0x000000024d987825 */ /* 0x000fc400078e0250 */
[----:B------:R2:W5:Y:S02]  /*5af0*/  LDG.E.U16 R162, desc[UR28][R146.64] ;  /* 0x0000001c92a27981 */ /* 0x000564000c1e1500 */
[C---:B------:R-:W-:Y:S02]  /*5b00*/  IMAD.WIDE R66, R77.reuse, 0x2, R96 ;  /* 0x000000024d427825 */ /* 0x040fe400078e0260 */
[----:B------:R0:W5:Y:S02]  /*5b10*/  LDG.E.U16 R166, desc[UR28][R152.64] ;  /* 0x0000001c98a67981 */ /* 0x000164000c1e1500 */
[C---:B------:R-:W-:Y:S02]  /*5b20*/  IMAD.WIDE R148, R77.reuse, 0x2, R90 ;  /* 0x000000024d947825 */ /* 0x040fe400078e025a */
[----:B------:R0:W5:Y:S02]  /*5b30*/  LDG.E.U16 R63, desc[UR28][R66.64] ;  /* 0x0000001c423f7981 */ /* 0x000164000c1e1500 */
[----:B------:R-:W-:-:S02]  /*5b40*/  IMAD.WIDE R150, R77, 0x2, R84 ;  /* 0x000000024d967825 */ /* 0x000fc400078e0254 */
[----:B------:R0:W5:Y:S02]  /*5b50*/  LDG.E.U16 R159, desc[UR28][R148.64] ;  /* 0x0000001c949f7981 */ /* 0x000164000c1e1500 */
[C---:B-1----:R-:W-:Y:S02]  /*5b60*/  IMAD.WIDE R64, R77.reuse, 0x2, R94 ;  /* 0x000000024d407825 */ /* 0x042fe400078e025e */
[----:B------:R1:W5:Y:S02]  /*5b70*/  LDG.E.U16 R161, desc[UR28][R150.64] ;  /* 0x0000001c96a17981 */ /* 0x000364000c1e1500 */
[C---:B----4-:R-:W-:Y:S02]  /*5b80*/  IMAD.WIDE R154, R77.reuse, 0x2, R78 ;  /* 0x000000024d9a7825 */ /* 0x050fe400078e024e */
[----:B------:R4:W5:Y:S02]  /*5b90*/  LDG.E.U16 R160, desc[UR28][R64.64] ;  /* 0x0000001c40a07981 */ /* 0x000964000c1e1500 */
[----:B--2---:R-:W-:-:S02]  /*5ba0*/  IMAD.WIDE R146, R77, 0x2, R88 ;  /* 0x000000024d927825 */ /* 0x004fc400078e0258 */
[----:B------:R-:W2:Y:S02]  /*5bb0*/  LDG.E.U16 R155, desc[UR28][R154.64] ;  /* 0x0000001c9a9b7981 */ /* 0x000ea4000c1e1500 */
[C---:B0-----:R-:W-:Y:S02]  /*5bc0*/  IMAD.WIDE R152, R77.reuse, 0x2, R82 ;  /* 0x000000024d987825 */ /* 0x041fe400078e0252 */
[----:B------:R-:W2:Y:S02]  /*5bd0*/  LDG.E.U16 R146, desc[UR28][R146.64] ;  /* 0x0000001c92927981 */ /* 0x000ea4000c1e1500 */
[C---:B------:R-:W-:Y:S02]  /*5be0*/  IMAD.WIDE R156, R77.reuse, 0x2, R136 ;  /* 0x000000024d9c7825 */ /* 0x040fe400078e0288 */
[----:B------:R-:W2:Y:S02]  /*5bf0*/  LDG.E.U16 R152, desc[UR28][R152.64] ;  /* 0x0000001c98987981 */ /* 0x000ea4000c1e1500 */
[----:B------:R-:W-:-:S02]  /*5c00*/  IMAD.WIDE R66, R77, 0x2, R132 ;  /* 0x000000024d427825 */ /* 0x000fc400078e0284 */
[----:B------:R-:W2:Y:S02]  /*5c10*/  LDG.E.U16 R156, desc[UR28][R156.64] ;  /* 0x0000001c9c9c7981 */ /* 0x000ea4000c1e1500 */
[C---:B------:R-:W-:Y:S02]  /*5c20*/  IMAD.WIDE R148, R77.reuse, 0x2, R140 ;  /* 0x000000024d947825 */ /* 0x040fe400078e028c */
[----:B------:R-:W2:Y:S02]  /*5c30*/  LDG.E.U16 R67, desc[UR28][R66.64] ;  /* 0x0000001c42437981 */ /* 0x000ea4000c1e1500 */
[C---:B-1----:R-:W-:Y:S02]  /*5c40*/  IMAD.WIDE R150, R77.reuse, 0x2, R138 ;  /* 0x000000024d967825 */ /* 0x042fe400078e028a */
[----:B------:R-:W2:Y:S02]  /*5c50*/  LDG.E.U16 R149, desc[UR28][R148.64] ;  /* 0x0000001c94957981 */ /* 0x000ea4000c1e1500 */
[----:B----4-:R-:W-:-:S02]  /*5c60*/  IMAD.WIDE R64, R77, 0x2, R134 ;  /* 0x000000024d407825 */ /* 0x010fc400078e0286 */
[----:B------:R-:W4:Y:S04]  /*5c70*/  LDG.E.U16 R151, desc[UR28][R150.64] ;  /* 0x0000001c96977981 */ /* 0x000f28000c1e1500 */
[----:B------:R-:W4:Y:S01]  /*5c80*/  LDG.E.U16 R65, desc[UR28][R64.64] ;  /* 0x0000001c40417981 */ /* 0x000f22000c1e1500 */
        /* <DEDUP_REMOVED lines=26> */
[----:B------:R-:W-:-:S04]  /*5e30*/  F2FP.BF16.F32.PACK_AB R35, R168, R167 ;  /* 0x000000a7a823723e */ /* 0x000fc800000010ff */
[----:B------:R-:W-:Y:S01]  /*5e40*/  STTM.16dp32bit_t0_t15.x32 tmem[UR22], R4 ;  /* 0x00000004000079ed */ /* 0x000fe20008a80016 */
[----:B------:R-:W-:Y:S01]  /*5e50*/  STTM.16dp32bit_t16_t31.x32 tmem[UR22+0x20], R4 ;  /* 0x00002004000079ed */ /* 0x000fe20008aa0016 */
[----:B------:R-:W-:Y:S01]  /*5e60*/  ULEA UR17, UR27, UR13, 0x3 ;  /* 0x0000000d1b117291 */ /* 0x000fe2000f8e18ff */
[----:B------:R-:W-:Y:S01]  /*5e70*/  FADD R62, R59, R62 ;  /* 0x0000003e3b3e7221 */ /* 0x000fe20000000000 */
[----:B------:R-:W-:Y:S02]  /*5e80*/  UMOV UR9, UR6 ;  /* 0x0000000600097c82 */ /* 0x000fe40008000000 */
[----:B------:R-:W-:Y:S01]  /*5e90*/  UIADD3 UR17, UPT, UPT, UR17, 0x8000, URZ ;  /* 0x0000800011117890 */ /* 0x000fe2000fffe0ff */
[----:B---3--:R0:W-:Y:S04]  /*5ea0*/  STS.U16 [R75+UR13+0x6000], R158 ;  /* 0x0060009e4b007988 */ /* 0x0081e8000800040d */
[----:B-----5:R0:W-:Y:S04]  /*5eb0*/  STS.U16 [R75+UR13+0x6800], R164 ;  /* 0x006800a44b007988 */ /* 0x0201e8000800040d */
[----:B------:R0:W-:Y:S04]  /*5ec0*/  STS.U16 [R75+UR13+0x6400], R162 ;  /* 0x006400a24b007988 */ /* 0x0001e8000800040d */
[----:B------:R0:W-:Y:S04]  /*5ed0*/  STS.U16 [R75+UR13+0x6c00], R166 ;  /* 0x006c00a64b007988 */ /* 0x0001e8000800040d */
[----:B------:R0:W-:Y:S04]  /*5ee0*/  STS.U16 [R74+UR13+0x6100], R63 ;  /* 0x0061003f4a007988 */ /* 0x0001e8000800040d */
[----:B------:R0:W-:Y:S04]  /*5ef0*/  STS.U16 [R74+UR13+0x6500], R159 ;  /* 0x0065009f4a007988 */ /* 0x0001e8000800040d */
[----:B------:R0:W-:Y:S04]  /*5f00*/  STS.U16 [R74+UR13+0x6900], R161 ;  /* 0x006900a14a007988 */ /* 0x0001e8000800040d */
[----:B--2---:R0:W-:Y:S04]  /*5f10*/  STS.U16 [R74+UR13+0x6d00], R155 ;  /* 0x006d009b4a007988 */ /* 0x0041e8000800040d */
[----:B------:R0:W-:Y:S04]  /*5f20*/  STS.U16 [R73+UR13+0x6200], R160 ;  /* 0x006200a049007988 */ /* 0x0001e8000800040d */
[----:B------:R0:W-:Y:S04]  /*5f30*/  STS.U16 [R73+UR13+0x6600], R146 ;  /* 0x0066009249007988 */ /* 0x0001e8000800040d */
[----:B------:R0:W-:Y:S04]  /*5f40*/  STS.U16 [R73+UR13+0x6a00], R152 ;  /* 0x006a009849007988 */ /* 0x0001e8000800040d */
[----:B------:R0:W-:Y:S04]  /*5f50*/  STS.U16 [R73+UR13+0x6e00], R156 ;  /* 0x006e009c49007988 */ /* 0x0001e8000800040d */
[----:B------:R0:W-:Y:S04]  /*5f60*/  STS.U16 [R72+UR13+0x6300], R67 ;  /* 0x0063004348007988 */ /* 0x0001e8000800040d */
[----:B------:R0:W-:Y:S04]  /*5f70*/  STS.U16 [R72+UR13+0x6700], R149 ;  /* 0x0067009548007988 */ /* 0x0001e8000800040d */
[----:B----4-:R0:W-:Y:S04]  /*5f80*/  STS.U16 [R72+UR13+0x6b00], R151 ;  /* 0x006b009748007988 */ /* 0x0101e8000800040d */
[----:B------:R0:W-:Y:S01]  /*5f90*/  STS.U16 [R72+UR13+0x6f00], R65 ;  /* 0x006f004148007988 */ /* 0x0001e2000800040d */
[----:B------:R-:W1:Y:S02]  /*5fa0*/  FENCE.VIEW.ASYNC.T ;  /* 0x00000000000073c6 */ /* 0x000e640000000200 */
[----:B-1----:R-:W-:Y:S06]  /*5fb0*/  BAR.SYNC.DEFER_BLOCKING 0x0 ;  /* 0x0000000000007b1d */ /* 0x002fec0000010000 */
[----:B------:R-:W1:Y:S01]  /*5fc0*/  LDTM.x16 R4, tmem[UR36] ;  /* 0x00000024000479ee */ /* 0x000e620008240000 */
[----:B------:R-:W-:Y:S01]  /*5fd0*/  NOP ;  /* 0x0000000000007918 */ /* 0x000fe20000000000 */
[C---:B-1----:R-:W-:Y:S01]  /*5fe0*/  FMUL R4, R56.reuse, R4 ;  /* 0x0000000438047220 */ /* 0x042fe20000400000 */
        /* <DEDUP_REMOVED lines=15> */
[----:B------:R0:W-:Y:S01]  /*60e0*/  STTM.x16 tmem[UR36], R4 ;  /* 0x00000004000079ed */ /* 0x0001e20008240024 */
[----:B------:R-:W1:Y:S02]  /*60f0*/  FENCE.VIEW.ASYNC.T ;  /* 0x00000000000073c6 */ /* 0x000e640000000200 */
[----:B-1----:R-:W-:Y:S06]  /*6100*/  BAR.SYNC.DEFER_BLOCKING 0x0 ;  /* 0x0000000000007b1d */ /* 0x002fec0000010000 */
[----:B------:R1:W-:Y:S06]  /*6110*/  MEMBAR.ALL.CTA ;  /* 0x0000000000007992 */ /* 0x0003ec0000008000 */
[----:B-1----:R-:W1:Y:S02]  /*6120*/  FENCE.VIEW.ASYNC.S ;  /* 0x00000000000073c6 */ /* 0x002e640000000000 */
[----:B-1----:R-:W-:Y:S06]  /*6130*/  BAR.SYNC.DEFER_BLOCKING 0x0 ;  /* 0x0000000000007b1d */ /* 0x002fec0000010000 */
[----:B------:R-:W-:Y:S05]  /*6140*/  BRA.U UP1, `(.L_x_16) ;  /* 0x0000000101947547 */ /* 0x000fea000b800000 */
[----:B------:R-:W-:Y:S02]  /*6150*/  UIADD3 UR62, UPT, UPT, UR14, 0xa8, URZ ;  /* 0x000000a80e3e7890 */ /* 0x000fe4000fffe0ff */
[----:B------:R-:W-:Y:S02]  /*6160*/  UIADD3 UR63, UPT, UPT, UR14, 0xb0, URZ ;  /* 0x000000b00e3f7890 */ /* 0x000fe4000fffe0ff */
[----:B------:R-:W-:Y:S02]  /*6170*/  UIADD3 UR64, UPT, UPT, UR14, 0xb8, URZ ;  /* 0x000000b80e407890 */ /* 0x000fe4000fffe0ff */
[----:B------:R-:W-:Y:S02]  /*6180*/  UIADD3 UR65, UPT, UPT, UR14, 0xc0, URZ ;  /* 0x000000c00e417890 */ /* 0x000fe4000fffe0ff */
[----:B------:R-:W-:Y:S02]  /*6190*/  UIADD3 UR66, UPT, UPT, UR14, 0xc8, URZ ;  /* 0x000000c80e427890 */ /* 0x000fe4000fffe0ff */
[----:B------:R-:W-:Y:S01]  /*61a0*/  UIADD3 UR67, UPT, UPT, UR14, 0xd0, URZ ;  /* 0x000000d00e437890 */ /* 0x000fe2000fffe0ff */
[----:B------:R-:W-:Y:S01]  /*61b0*/  UMOV UR10, 0x0 ;  /* 0x00000000000a7882 */ /* 0x000fe20000000000 */
[----:B------:R-:W-:Y:S01]  /*61c0*/  UMOV UR11, 0x8080490 ;  /* 0x08080490000b7882 */ /* 0x000fe20000000000 */
[----:B------:R-:W-:Y:S01]  /*61d0*/  UMOV UR25, 0x40004040 ;  /* 0x4000404000197882 */ /* 0x000fe20000000000 */
[----:B------:R-:W-:-:S02]  /*61e0*/  UIADD3 UR68, UPT, UPT, UR14, 0xd8, URZ ;  /* 0x000000d80e447890 */ /* 0x000fc4000fffe0ff */
[----:B------:R1:W-:Y:S01]  /*61f0*/  UTCHMMA tmem[UR18], gdesc[UR24], tmem[UR14], tmem[UR10], idesc[UR11], UPT ;  /* 0x00ff0a18120079ea */ /* 0x0003e2000b80000e */
[----:B------:R-:W-:Y:S01]  /*6200*/  UMOV UR30, 0x0 ;  /* 0x00000000001e7882 */ /* 0x000fe20000000000 */
        /* <DEDUP_REMOVED lines=14> */
[----:B------:R-:W-:Y:S01]  /*62f0*/  UMOV UR6, UR17 ;  /* 0x0000001100067c82 */ /* 0x000fe20008000000 */
[----:B------:R-:W-:Y:S01]  /*6300*/  UMOV UR7, URZ ;  /* 0x000000ff00077c82 */ /* 0x000fe20008000000 */
[----:B------:R1:W-:Y:S01]  /*6310*/  UTCHMMA tmem[UR65], gdesc[UR46], tmem[UR14], tmem[UR54], idesc[UR55], UPT ;  /* 0x00ff362e410079ea */ /* 0x0003e2000b80000e */
[----:B------:R-:W-:Y:S01]  /*6320*/  UMOV UR60, 0x0 ;  /* 0x00000000003c7882 */ /* 0x000fe20000000000 */
[----:B------:R-:W-:Y:S01]  /*6330*/  UMOV UR61, 0x8080490 ;  /* 0x08080490003d7882 */ /* 0x000fe20000000000 */
[----:B------:R1:W-:Y:S01]  /*6340*/  UTCHMMA tmem[UR66], gdesc[UR48], tmem[UR14], tmem[UR56], idesc[UR57], UPT ;  /* 0x00ff3830420079ea */ /* 0x0003e2000b80000e */
[----:B------:R-:W-:Y:S01]  /*6350*/  UMOV UR6, UR6 ;  /* 0x0000000600067c82 */ /* 0x000fe20008000000 */
[----:B------:R1:W-:Y:S01]  /*6360*/  UTCHMMA tmem[UR67], gdesc[UR50], tmem[UR14], tmem[UR58], idesc[UR59], UPT ;  /* 0x00ff3a32430079ea */ /* 0x0003e2000b80000e */
[----:B------:R1:W-:Y:S01]  /*6370*/  UTCHMMA tmem[UR68], gdesc[UR52], tmem[UR14], tmem[UR60], idesc[UR61], UPT ;  /* 0x00ff3c34440079ea */ /* 0x0003e2000b80000e */
[----:B------:R1:W-:Y:S01]  /*6380*/  UTCBAR [UR6], URZ ;  /* 0x000000ff060073e9 */ /* 0x0003e200080000ff */
[----:B------:R-:W-:Y:S01]  /*6390*/  NOP ;  /* 0x0000000000007918 */ /* 0x000fe20000000000 */
.L_x_16:
[----:B------:R-:W-:Y:S01]  /*63a0*/  UIADD3 UR27, UPT, UPT, UR27, 0x1, URZ ;  /* 0x000000011b1b7890 */ /* 0x000fe2000fffe0ff */
[----:B------:R-:W-:Y:S01]  /*63b0*/  FFMA R143, R45, R143, R62 ;  /* 0x0000008f2d8f7223 */ /* 0x000fe2000000003e */
[----:B------:R-:W-:Y:S01]  /*63c0*/  UIADD3 UR8, UPT, UPT, UR8, 0x80, URZ ;  /* 0x0000008008087890 */ /* 0x000fe2000fffe0ff */
[----:B------:R-:W-:Y:S01]  /*63d0*/  IADD3 R77, PT, PT, R77, UR23, RZ ;  /* 0x000000174d4d7c10 */ /* 0x000fe2000fffe0ff */
[----:B------:R-:W-:Y:S01]  /*63e0*/  UISETP.GT.AND UP2, UPT, UR27, 0x1, UPT ;  /* 0x000000011b00788c */ /* 0x000fe2000bf44270 */
[----:B------:R-:W-:Y:S02]  /*63f0*/  IADD3 R145, PT, PT, R144, R145, RZ ;  /* 0x0000009190917210 */ /* 0x000fe40007ffe0ff */
[----:B0-----:R-:W-:Y:S01]  /*6400*/  MOV R146, UR9 ;  /* 0x0000000900927c02 */ /* 0x001fe20008000f00 */
[----:B-1----:R-:W-:Y:S01]  /*6410*/  USEL UR6, URZ, 0x1, !UP2 ;  /* 0x00000001ff067887 */ /* 0x002fe2000d000000 */
[----:B------:R-:W-:Y:S01]  /*6420*/  MOV R147, R142 ;  /* 0x0000008e00937202 */ /* 0x000fe20000000f00 */
[----:B------:R-:W-:-:S02]  /*6430*/  USEL UR27, UR27, URZ, !UP2 ;  /* 0x000000ff1b1b7287 */ /* 0x000fc4000d000000 */
[----:B------:R-:W-:Y:S02]  /*6440*/  UISETP.GE.AND UP2, UPT, UR8, UR19, UPT ;  /* 0x000000130800728c */ /* 0x000fe4000bf46270 */
[----:B------:R-:W-:-:S07]  /*6450*/  ULOP3.LUT UR6, UR9, UR6, URZ, 0x3c, !UPT ;  /* 0x0000000609067292 */ /* 0x000fce000f8e3cff */
[----:B------:R-:W-:Y:S05]  /*6460*/  BRA.U !UP2, `(.L_x_17) ;  /* 0xffffffd90a847547 */ /* 0x000fea000b83ffff */
.L_x_12:
[----:B------:R-:W0:Y:S01]  /*6470*/  LDCU UR4, c[0x0][0x3f0] ;  /* 0x00007e00ff0477ac */ /* 0x000e220008000800 */
[----:B------:R-:W-:Y:S01]  /*6480*/  FSETP.GEU.AND P3, PT, R143, 1.175494350822287508e-38, PT ;  /* 0x008000008f00780b */ /* 0x000fe20003f6e000 */
[----:B0-----:R-:W-:-:S09]  /*6490*/  UISETP.GE.AND UP0, UPT, UR4, 0x1, UPT ;  /* 0x000000010400788c */ /* 0x001fd2000bf06270 */
[----:B------:R-:W-:Y:S05]  /*64a0*/  BRA.U !UP0, `(.L_x_18) ;  /* 0x0000000108107547 */ /* 0x000fea000b800000 */
[----:B------:R-:W-:-:S06]  /*64b0*/  USHF.L.U32 UR9, UR9, 0x1f, URZ ;  /* 0x0000001f09097899 */ /* 0x000fcc00080006ff */
[----:B--2---:R-:W-:-:S04]  /*64c0*/  MOV R4, UR9 ;  /* 0x0000000900047c02 */ /* 0x004fc80008000f00 */
[----:B------:R-:W0:Y:S02]  /*64d0*/  SYNCS.PHASECHK.TRANS64.TRYWAIT P2, [UR17], R4 ;  /* 0x00000004ff0075a7 */ /* 0x000e240008041111 */
[----:B0-----:R-:W-:Y:S05]  /*64e0*/  @!P2 BRA `(.L_x_19) ;  /* 0x00000010000ca947 */ /* 0x001fea0003800000 */
.L_x_18:
[----:B------:R-:W-:Y:S01]  /*64f0*/  BAR.SYNC.DEFER_BLOCKING 0x0 ;  /* 0x0000000000007b1d */ /* 0x000fe20000010000 */
[----:B--2---:R-:W-:Y:S01]  /*6500*/  HFMA2 R5, -RZ, RZ, 1.443359375, -0.2030029296875 ;  /* 0x3dc6b27fff057431 */ /* 0x004fe200000001ff */
[----:B------:R-:W-:-:S04]  /*6510*/  LOP3.LUT R0, R0, 0x80, RZ, 0xc0, !PT ;  /* 0x0000008000007812 */ /* 0x000fc800078ec0ff */
[----:B------:R-:W-:Y:S02]  /*6520*/  LEA R24, R0, UR13, 0x5 ;  /* 0x0000000d00187c11 */ /* 0x000fe4000f8e28ff */
[----:B------:R-:W0:Y:S01]  /*6530*/  LDC R32, c[0x0][0x3e8] ;  /* 0x0000fa00ff207b82 */ /* 0x000e220000000800 */
[----:B------:R-:W-:Y:S01]  /*6540*/  FSEL R0, RZ, -23, P3 ;  /* 0xc1b80000ff007808 */ /* 0x000fe20001800000 */
[----:B------:R-:W1:Y:S01]  /*6550*/  LDCU.64 UR4, c[0x0][0x3e0] ;  /* 0x00007c00ff0477ac */ /* 0x000e620008000a00 */
[----:B------:R-:W-:-:S05]  /*6560*/  LEA R69, R69, R24, 0x4 ;  /* 0x0000001845457211 */ /* 0x000fca00078e20ff */
[----:B------:R-:W2:Y:S01]  /*6570*/  LDC.64 R34, c[0x0][0x398] ;  /* 0x0000e600ff227b82 */ /* 0x000ea20000000a00 */
[----:B------:R-:W3:Y:S07]  /*6580*/  @!P1 SYNCS.CCTL.IV [UR13+0x8000] ;  /* 0x00800000ff0099b1 */ /* 0x000eee000800000d */
[----:B---3--:R-:W-:Y:S01]  /*6590*/  BAR.SYNC.DEFER_BLOCKING 0x0 ;  /* 0x0000000000007b1d */ /* 0x008fe20000010000 */
[----:B-1----:R-:W-:-:S04]  /*65a0*/  UIMAD UR4, UR12, UR4, URZ ;  /* 0x000000040c0472a4 */ /* 0x002fc8000f8e02ff */
[----:B------:R-:W-:Y:S01]  /*65b0*/  USHF.L.U32 UR6, UR4, 0x1, URZ ;  /* 0x0000000104067899 */ /* 0x000fe200080006ff */
[----:B------:R-:W1:Y:S02]  /*65c0*/  @!P1 SYNCS.CCTL.IV [UR13+0x8008] ;  /* 0x00800800ff0099b1 */ /* 0x000e64000800000d */
[----:B-1----:R1:W-:Y:S01]  /*65d0*/  STSM.16.M88 [R2], R143 ;  /* 0x0000008f02007844 */ /* 0x0023e20000000000 */
[----:B------:R-:W-:Y:S01]  /*65e0*/  BAR.SYNC.DEFER_BLOCKING 0x0 ;  /* 0x0000000000007b1d */ /* 0x000fe20000010000 */
[----:B-1----:R-:W-:-:S05]  /*65f0*/  @!P3 FMUL R143, R143, 8388608 ;  /* 0x4b0000008f8fb820 */ /* 0x002fca0000400000 */
[C---:B------:R-:W-:Y:S02]  /*6600*/  IADD3 R4, PT, PT, R143.reuse, -0x3f3504f3, RZ ;  /* 0xc0cafb0d8f047810 */ /* 0x040fe40007ffe0ff */
[----:B------:R-:W-:Y:S02]  /*6610*/  ISETP.GE.U32.AND P2, PT, R143, 0x7f800000, PT ;  /* 0x7f8000008f00780c */ /* 0x000fe40003f46070 */
[----:B------:R-:W-:-:S04]  /*6620*/  LOP3.LUT R21, R4, 0xff800000, RZ, 0xc0, !PT ;  /* 0xff80000004157812 */ /* 0x000fc800078ec0ff */
[-C--:B------:R-:W-:Y:S02]  /*6630*/  IADD3 R4, PT, PT, R143, -R21.reuse, RZ ;  /* 0x800000158f047210 */ /* 0x080fe40007ffe0ff */
[----:B------:R-:W-:Y:S01]  /*6640*/  I2FP.F32.S32 R21, R21 ;  /* 0x0000001500157245 */ /* 0x000fe20000201400 */
[----:B------:R-:W1:Y:S02]  /*6650*/  LDSM.16.M88 R20, [R76+UR13] ;  /* 0x0000000d4c14783b */ /* 0x000e640008000000 */
[----:B------:R-:W-:Y:S02]  /*6660*/  FADD R22, R4, -1 ;  /* 0xbf80000004167421 */ /* 0x000fe40000000000 */
[----:B------:R-:W-:Y:S02]  /*6670*/  FFMA.FTZ R0, R21, 1.1920928955078125e-07, R0 ;  /* 0x3400000015007823 */ /* 0x000fe40000010000 */
[----:B------:R-:W-:-:S04]  /*6680*/  FFMA.FTZ R5, R22, R5, -0.16845393180847167969 ;  /* 0xbe2c7f3016057423 */ /* 0x000fc80000010005 */
[----:B------:R-:W-:-:S04]  /*6690*/  FFMA.FTZ R5, R22, R5, 0.1716887056827545166 ;  /* 0x3e2fcf2a16057423 */ /* 0x000fc80000010005 */
[----:B------:R-:W-:-:S04]  /*66a0*/  FFMA.FTZ R5, R22, R5, -0.17900948226451873779 ;  /* 0xbe374e4316057423 */ /* 0x000fc80000010005 */
[----:B------:R-:W-:-:S04]  /*66b0*/  FFMA.FTZ R5, R22, R5, 0.20512372255325317383 ;  /* 0x3e520bf416057423 */ /* 0x000fc80000010005 */
[----:B------:R-:W-:-:S04]  /*66c0*/  FFMA.FTZ R5, R22, R5, -0.24046532809734344482 ;  /* 0xbe763c8b16057423 */ /* 0x000fc80000010005 */
[----:B------:R-:W-:-:S04]  /*66d0*/  FFMA.FTZ R5, R22, R5, 0.28857114911079406738 ;  /* 0x3e93bf9916057423 */ /* 0x000fc80000010005 */
[C---:B------:R-:W-:Y:S02]  /*66e0*/  FFMA.FTZ R23, R22.reuse, R5, -0.36067417263984680176 ;  /* 0xbeb8aa4916177423 */ /* 0x040fe40000010005 */
[----:B------:R-:W3:Y:S01]  /*66f0*/  LDTM.x16 R4, tmem[UR36] ;  /* 0x00000024000479ee */ /* 0x000ee20008240000 */
[----:B------:R-:W-:Y:S01]  /*6700*/  NOP ;  /* 0x0000000000007918 */ /* 0x000fe20000000000 */
[----:B------:R-:W-:-:S04]  /*6710*/  FFMA.FTZ R23, R22, R23, 0.48089820146560668945 ;  /* 0x3ef6384a16177423 */ /* 0x000fc80000010017 */
[----:B------:R-:W-:Y:S01]  /*6720*/  FFMA.FTZ R23, R22, R23, -0.72134751081466674805 ;  /* 0xbf38aa3b16177423 */ /* 0x000fe20000010017 */
[----:B---3--:R-:W-:Y:S01]  /*6730*/  BAR.SYNC.DEFER_BLOCKING 0x0 ;  /* 0x0000000000007b1d */ /* 0x008fe20000010000 */
[----:B-1----:R-:W-:Y:S02]  /*6740*/  FSETP.GT.AND P1, PT, |R20|, 8.50705917302346158658e+37, PT ;  /* 0x7e8000001400780b */ /* 0x002fe40003f24200 */
[----:B------:R-:W-:Y:S01]  /*6750*/  FMUL R23, R22, R23 ;  /* 0x0000001716177220 */ /* 0x000fe20000400000 */
[----:B------:R-:W-:-:S03]  /*6760*/  FSETP.GEU.AND P3, PT, |R20|, 1.175494350822287508e-38, PT ;  /* 0x008000001400780b */ /* 0x000fc60003f6e200 */
[----:B------:R-:W-:-:S04]  /*6770*/  FMUL R23, R22, R23 ;  /* 0x0000001716177220 */ /* 0x000fc80000400000 */
[----:B------:R-:W-:-:S03]  /*6780*/  FFMA.FTZ R23, R22, 1.4426950216293334961, R23 ;  /* 0x3fb8aa3b16177823 */ /* 0x000fc60000010017 */
[----:B------:R-:W-:Y:S01]  /*6790*/  @P1 FMUL R20, R20, 0.25 ;  /* 0x3e80000014141820 */ /* 0x000fe20000400000 */
[----:B------:R-:W-:Y:S01]  /*67a0*/  FADD R0, R0, R23 ;  /* 0x0000001700007221 */ /* 0x000fe20000000000 */
[----:B------:R-:W-:Y:S01]  /*67b0*/  @P1 FMUL R6, R6, 0.25 ;  /* 0x3e80000006061820 */ /* 0x000fe20000400000 */
[----:B------:R-:W-:Y:S01]  /*67c0*/  @P1 FMUL R7, R7, 0.25 ;  /* 0x3e80000007071820 */ /* 0x000fe20000400000 */
[----:B------:R-:W-:Y:S01]  /*67d0*/  @!P3 FMUL R20, R20, 16777216 ;  /* 0x4b8000001414b820 */ /* 0x000fe20000400000 */
[----:B------:R-:W-:Y:S01]  /*67e0*/  @P1 FMUL R9, R9, 0.25 ;  /* 0x3e80000009091820 */ /* 0x000fe20000400000 */
[----:B------:R-:W-:Y:S01]  /*67f0*/  @P1 FMUL R10, R10, 0.25 ;  /* 0x3e8000000a0a1820 */ /* 0x000fe20000400000 */
[----:B------:R-:W-:Y:S01]  /*6800*/  @P1 FMUL R11, R11, 0.25 ;  /* 0x3e8000000b0b1820 */ /* 0x000fe20000400000 */
[----:B------:R-:W-:Y:S01]  /*6810*/  @P1 FMUL R4, R4, 0.25 ;  /* 0x3e80000004041820 */ /* 0x000fe20000400000 */
[----:B------:R-:W-:Y:S01]  /*6820*/  @P1 FMUL R5, R5, 0.25 ;  /* 0x3e80000005051820 */ /* 0x000fe20000400000 */
[----:B------:R-:W1:Y:S01]  /*6830*/  MUFU.RCP R20, R20 ;  /* 0x0000001400147308 */ /* 0x000e620000001000 */
[----:B------:R-:W-:Y:S01]  /*6840*/  @P1 FMUL R8, R8, 0.25 ;  /* 0x3e80000008081820 */ /* 0x000fe20000400000 */
        /* <DEDUP_REMOVED lines=8> */
[----:B------:R-:W-:Y:S01]  /*68d0*/  @!P3 FMUL R6, R6, 16777216 ;  /* 0x4b8000000606b820 */ /* 0x000fe20000400000 */
        /* <DEDUP_REMOVED lines=30> */
[----:B------:R-:W-:Y:S01]  /*6ac0*/  FMUL R20, R20, R19 ;  /* 0x0000001314147220 */ /* 0x000fe20000400000 */
[----:B------:R-:W-:Y:S01]  /*6ad0*/  F2FP.BF16.F32.PACK_AB R29, R7, R8 ;  /* 0x00000008071d723e */ /* 0x000fe200000010ff */
[----:B0-----:R-:W-:Y:S01]  /*6ae0*/  IMAD R7, R3, R32, RZ ;  /* 0x0000002003077224 */ /* 0x001fe200078e02ff */
[----:B------:R-:W-:-:S02]  /*6af0*/  F2FP.BF16.F32.PACK_AB R28, R21, R4 ;  /* 0x00000004151c723e */ /* 0x000fc400000010ff */
[----:B------:R-:W-:Y:S02]  /*6b00*/  F2FP.BF16.F32.PACK_AB R30, R9, R12 ;  /* 0x0000000c091e723e */ /* 0x000fe400000010ff */
[----:B------:R-:W-:Y:S02]  /*6b10*/  F2FP.BF16.F32.PACK_AB R31, R11, R16 ;  /* 0x000000100b1f723e */ /* 0x000fe400000010ff */
[----:B------:R-:W-:Y:S02]  /*6b20*/  F2FP.BF16.F32.PACK_AB R24, R6, R5 ;  /* 0x000000050618723e */ /* 0x000fe400000010ff */
[----:B------:R-:W-:Y:S01]  /*6b30*/  F2FP.BF16.F32.PACK_AB R25, R25, R22 ;  /* 0x000000161919723e */ /* 0x000fe200000010ff */
[----:B------:R0:W-:Y:S01]  /*6b40*/  STS.128 [R69], R28 ;  /* 0x0000001c45007388 */ /* 0x0001e20000000c00 */
[----:B------:R-:W-:Y:S02]  /*6b50*/  F2FP.BF16.F32.PACK_AB R26, R10, R13 ;  /* 0x0000000d0a1a723e */ /* 0x000fe400000010ff */
[----:B------:R-:W-:-:S02]  /*6b60*/  F2FP.BF16.F32.PACK_AB R27, R20, R17 ;  /* 0x00000011141b723e */ /* 0x000fc400000010ff */
[C---:B------:R-:W-:Y:S02]  /*6b70*/  LEA R9, R32.reuse, R7, 0x1 ;  /* 0x0000000720097211 */ /* 0x040fe400078e08ff */
[----:B------:R-:W-:Y:S01]  /*6b80*/  @P2 MOV R4, 0x7f800000 ;  /* 0x7f80000000042802 */ /* 0x000fe20000000f00 */
[----:B------:R1:W-:Y:S01]  /*6b90*/  STS.128 [R69+0x800], R24 ;  /* 0x0008001845007388 */ /* 0x0003e20000000c00 */
[C---:B------:R-:W-:Y:S01]  /*6ba0*/  LEA R11, R32.reuse, R9, 0x1 ;  /* 0x00000009200b7211 */ /* 0x040fe200078e08ff */
[----:B------:R-:W-:Y:S03]  /*6bb0*/  BAR.SYNC.DEFER_BLOCKING 0x0 ;  /* 0x0000000000007b1d */ /* 0x000fe60000010000 */
[----:B------:R-:W-:Y:S01]  /*6bc0*/  LEA R12, R32, R11, 0x1 ;  /* 0x0000000b200c7211 */ /* 0x000fe200078e08ff */
[C---:B------:R-:W-:Y:S01]  /*6bd0*/  @P2 FFMA.FTZ R0, R143.reuse, R4, +INF ;  /* 0x7f8000008f002423 */ /* 0x040fe20000010004 */
[----:B------:R-:W-:Y:S01]  /*6be0*/  FSETP.NEU.AND P1, PT, R143, RZ, PT ;  /* 0x000000ff8f00720b */ /* 0x000fe20003f2d000 */
[----:B------:R-:W-:Y:S01]  /*6bf0*/  IMAD R4, R68, UR5, RZ ;  /* 0x0000000544047c24 */ /* 0x000fe2000f8e02ff */
[----:B------:R-:W-:Y:S01]  /*6c00*/  LEA R13, R32, R12, 0x1 ;  /* 0x0000000c200d7211 */ /* 0x000fe200078e08ff */
[----:B------:R-:W-:Y:S01]  /*6c10*/  UIMAD.WIDE UR4, UR4, 0x2, URZ ;  /* 0x00000002040478a5 */ /* 0x000fe2000f8e02ff */
[----:B------:R-:W-:-:S02]  /*6c20*/  FSEL R3, R0, -INF , P1 ;  /* 0xff80000000037808 */ /* 0x000fc40000800000 */
[----:B------:R-:W-:Y:S02]  /*6c30*/  LEA R0, R32, R13, 0x1 ;  /* 0x0000000d20007211 */ /* 0x000fe400078e08ff */
[C---:B------:R-:W-:Y:S01]  /*6c40*/  SHF.L.U32 R5, R4.reuse, 0x1, RZ ;  /* 0x0000000104057819 */ /* 0x040fe200000006ff */
[----:B------:R-:W-:Y:S01]  /*6c50*/  IMAD.HI R4, R4, 0x2, RZ ;  /* 0x0000000204047827 */ /* 0x000fe200078e02ff */
[----:B------:R-:W-:-:S03]  /*6c60*/  LEA R17, R32, R0, 0x1 ;  /* 0x0000000020117211 */ /* 0x000fc600078e08ff */
[----:B------:R-:W-:Y:S01]  /*6c70*/  FFMA R3, R3, 0.69314718246459960938, R142 ;  /* 0x3f31721803037823 */ /* 0x000fe2000000008e */
[----:B0-----:R-:W-:Y:S02]  /*6c80*/  LEA R28, R70, UR13, 0x4 ;  /* 0x0000000d461c7c11 */ /* 0x001fe4000f8e20ff */
[----:B--2---:R-:W-:Y:S01]  /*6c90*/  IADD3 R34, P1, P2, R5, UR6, R34 ;  /* 0x0000000605227c10 */ /* 0x004fe2000fa3e022 */
[----:B------:R-:W0:Y:S01]  /*6ca0*/  LDCU UR4, c[0x0][0x3ec] ;  /* 0x00007d80ff0477ac */ /* 0x000e220008000800 */
[----:B------:R-:W-:Y:S02]  /*6cb0*/  LEA R19, R32, R17, 0x1 ;  /* 0x0000001120137211 */ /* 0x000fe400078e08ff */
[----:B------:R-:W-:Y:S02]  /*6cc0*/  IADD3.X R44, PT, PT, R4, UR5, R35, P1, P2 ;  /* 0x00000005042c7c10 */ /* 0x000fe40008fe4423 */
[----:B------:R-:W-:Y:S01]  /*6cd0*/  LEA R21, R32, R19, 0x1 ;  /* 0x0000001320157211 */ /* 0x000fe200078e08ff */
[----:B------:R-:W2:Y:S01]  /*6ce0*/  LDS.128 R36, [R28] ;  /* 0x000000001c247984 */ /* 0x000ea20000000c00 */
[----:B------:R-:W-:-:S02]  /*6cf0*/  LEA R4, P1, R7, R34, 0x1 ;  /* 0x0000002207047211 */ /* 0x000fc400078208ff */
[----:B------:R-:W-:Y:S01]  /*6d00*/  LEA R6, P2, R9, R34, 0x1 ;  /* 0x0000002209067211 */ /* 0x000fe200078408ff */
[----:B------:R3:W4:Y:S01]  /*6d10*/  LDS.128 R40, [R28+0x1000] ;  /* 0x001000001c287984 */ /* 0x0007220000000c00 */
[----:B------:R-:W-:Y:S02]  /*6d20*/  LEA R23, R32, R21, 0x1 ;  /* 0x0000001520177211 */ /* 0x000fe400078e08ff */
[-C--:B------:R-:W-:Y:S02]  /*6d30*/  LEA.HI.X.SX32 R5, R7, R44.reuse, 0x1, P1 ;  /* 0x0000002c07057211 */ /* 0x080fe400008f0eff */
[----:B------:R-:W-:Y:S02]  /*6d40*/  LEA.HI.X.SX32 R7, R9, R44, 0x1, P2 ;  /* 0x0000002c09077211 */ /* 0x000fe400010f0eff */
[----:B------:R-:W-:Y:S01]  /*6d50*/  LEA R14, P2, R0, R34, 0x1 ;  /* 0x00000022000e7211 */ /* 0x000fe200078408ff */
[----:B0-----:R-:W-:Y:S01]  /*6d60*/  UIMAD UR4, UR12, UR4, URZ ;  /* 0x000000040c0472a4 */ /* 0x001fe2000f8e02ff */
[----:B-1----:R-:W-:-:S02]  /*6d70*/  LEA R25, R32, R23, 0x1 ;  /* 0x0000001720197211 */ /* 0x002fc400078e08ff */
[CC--:B------:R-:W-:Y:S01]  /*6d80*/  LEA R8, P3, R11.reuse, R34.reuse, 0x1 ;  /* 0x000000220b087211 */ /* 0x0c0fe200078608ff */
[----:B------:R-:W-:Y:S01]  /*6d90*/  USHF.L.U32 UR6, UR4, 0x2, URZ ;  /* 0x0000000204067899 */ /* 0x000fe200080006ff */
[----:B------:R-:W-:Y:S01]  /*6da0*/  LEA R10, P1, R12, R34, 0x1 ;  /* 0x000000220c0a7211 */ /* 0x000fe200078208ff */
[----:B------:R-:W-:Y:S01]  /*6db0*/  UIMAD.WIDE UR4, UR4, 0x4, URZ ;  /* 0x00000004040478a5 */ /* 0x000fe2000f8e02ff */
[-C--:B------:R-:W-:Y:S02]  /*6dc0*/  LEA.HI.X.SX32 R15, R0, R44.reuse, 0x1, P2 ;  /* 0x0000002c000f7211 */ /* 0x080fe400010f0eff */
[----:B------:R-:W-:Y:S02]  /*6dd0*/  LEA R0, R32, R25, 0x1 ;  /* 0x0000001920007211 */ /* 0x000fe400078e08ff */
[-C--:B------:R-:W-:Y:S02]  /*6de0*/  LEA.HI.X.SX32 R9, R11, R44.reuse, 0x1, P3 ;  /* 0x0000002c0b097211 */ /* 0x080fe400018f0eff */
[----:B------:R-:W-:-:S02]  /*6df0*/  LEA.HI.X.SX32 R11, R12, R44, 0x1, P1 ;  /* 0x0000002c0c0b7211 */ /* 0x000fc400008f0eff */
[----:B------:R-:W-:Y:S02]  /*6e00*/  LEA R12, P1, R13, R34, 0x1 ;  /* 0x000000220d0c7211 */ /* 0x000fe400078208ff */
[C---:B------:R-:W-:Y:S02]  /*6e10*/  LEA R29, R32.reuse, R0, 0x1 ;  /* 0x00000000201d7211 */ /* 0x040fe400078e08ff */
[----:B------:R-:W-:Y:S02]  /*6e20*/  LEA R16, P3, R17, R34, 0x1 ;  /* 0x0000002211107211 */ /* 0x000fe400078608ff */
[----:B------:R-:W-:Y:S02]  /*6e30*/  LEA.HI.X.SX32 R13, R13, R44, 0x1, P1 ;  /* 0x0000002c0d0d7211 */ /* 0x000fe400008f0eff */
[----:B------:R-:W-:Y:S02]  /*6e40*/  LEA R31, R32, R29, 0x1 ;  /* 0x0000001d201f7211 */ /* 0x000fe400078e08ff */
[----:B------:R-:W-:-:S02]  /*6e50*/  LEA R18, P1, R19, R34, 0x1 ;  /* 0x0000002213127211 */ /* 0x000fc400078208ff */
[----:B------:R-:W-:Y:S01]  /*6e60*/  LEA R20, P2, R21, R34, 0x1 ;  /* 0x0000002215147211 */ /* 0x000fe200078408ff */
[----:B--2---:R0:W-:Y:S01]  /*6e70*/  STG.E.U16 desc[UR28][R4.64], R36 ;  /* 0x0000002404007986 */ /* 0x0041e2000c10151c */
[----:B------:R-:W-:Y:S02]  /*6e80*/  LEA.HI.X.SX32 R17, R17, R44, 0x1, P3 ;  /* 0x0000002c11117211 */ /* 0x000fe400018f0eff */
[----:B------:R-:W-:Y:S02]  /*6e90*/  LEA R26, P3, R0, R34, 0x1 ;  /* 0x00000022001a7211 */ /* 0x000fe400078608ff */
[----:B------:R-:W-:Y:S02]  /*6ea0*/  LEA R33, R32, R31, 0x1 ;  /* 0x0000001f20217211 */ /* 0x000fe400078e08ff */
[-C--:B------:R-:W-:Y:S02]  /*6eb0*/  LEA.HI.X.SX32 R19, R19, R44.reuse, 0x1, P1 ;  /* 0x0000002c13137211 */ /* 0x080fe400008f0eff */
[----:B------:R-:W-:-:S02]  /*6ec0*/  LEA.HI.X.SX32 R21, R21, R44, 0x1, P2 ;  /* 0x0000002c15157211 */ /* 0x000fc400010f0eff */
[-C--:B------:R-:W-:Y:S02]  /*6ed0*/  LEA R22, P1, R23, R34.reuse, 0x1 ;  /* 0x0000002217167211 */ /* 0x080fe400078208ff */
[----:B------:R-:W-:Y:S02]  /*6ee0*/  LEA R24, P2, R25, R34, 0x1 ;  /* 0x0000002219187211 */ /* 0x000fe400078408ff */
[-C--:B------:R-:W-:Y:S02]  /*6ef0*/  LEA.HI.X.SX32 R27, R0, R44.reuse, 0x1, P3 ;  /* 0x0000002c001b7211 */ /* 0x080fe400018f0eff */
[----:B------:R-:W-:Y:S02]  /*6f00*/  LEA R0, R32, R33, 0x1 ;  /* 0x0000002120007211 */ /* 0x000fe400078e08ff */
[-C--:B------:R-:W-:Y:S02]  /*6f10*/  LEA.HI.X.SX32 R23, R23, R44.reuse, 0x1, P1 ;  /* 0x0000002c17177211 */ /* 0x080fe400008f0eff */
[----:B------:R-:W-:-:S02]  /*6f20*/  LEA.HI.X.SX32 R25, R25, R44, 0x1, P2 ;  /* 0x0000002c19197211 */ /* 0x000fc400010f0eff */
[-C--:B---3--:R-:W-:Y:S02]  /*6f30*/  LEA R28, P1, R29, R34.reuse, 0x1 ;  /* 0x000000221d1c7211 */ /* 0x088fe400078208ff */
[-C--:B------:R-:W-:Y:S02]  /*6f40*/  LEA R30, P2, R31, R34.reuse, 0x1 ;  /* 0x000000221f1e7211 */ /* 0x080fe400078408ff */
[-C--:B------:R-:W-:Y:S02]  /*6f50*/  LEA R32, P3, R33, R34.reuse, 0x1 ;  /* 0x0000002221207211 */ /* 0x080fe400078608ff */
[C---:B------:R-:W-:Y:S02]  /*6f60*/  LEA R34, P4, R0.reuse, R34, 0x1 ;  /* 0x0000002200227211 */ /* 0x040fe400078808ff */
[----:B0-----:R-:W-:Y:S02]  /*6f70*/  PRMT R5, R37, 0x7632, R5 ;  /* 0x0000763225057816 */ /* 0x001fe40000000005 */
[----:B------:R-:W-:-:S02]  /*6f80*/  LEA.HI.X.SX32 R35, R0, R44, 0x1, P4 ;  /* 0x0000002c00237211 */ /* 0x000fc400020f0eff */
[----:B------:R-:W-:Y:S02]  /*6f90*/  PRMT R0, R36, 0x7632, R0 ;  /* 0x0000763224007816 */ /* 0x000fe40000000000 */
[-C--:B------:R-:W-:Y:S02]  /*6fa0*/  LEA.HI.X.SX32 R29, R29, R44.reuse, 0x1, P1 ;  /* 0x0000002c1d1d7211 */ /* 0x080fe400008f0eff */
[-C--:B------:R-:W-:Y:S01]  /*6fb0*/  LEA.HI.X.SX32 R31, R31, R44.reuse, 0x1, P2 ;  /* 0x0000002c1f1f7211 */ /* 0x080fe200010f0eff */
[----:B------:R0:W-:Y:S01]  /*6fc0*/  STG.E.U16 desc[UR28][R6.64], R0 ;  /* 0x0000000006007986 */ /* 0x0001e2000c10151c */
[----:B------:R-:W-:Y:S02]  /*6fd0*/  LEA.HI.X.SX32 R33, R33, R44, 0x1, P3 ;  /* 0x0000002c21217211 */ /* 0x000fe400018f0eff */
[----:B------:R-:W-:Y:S01]  /*6fe0*/  ISETP.GE.U32.AND P1, PT, R70, 0x80, PT ;  /* 0x000000804600780c */ /* 0x000fe20003f26070 */
[----:B------:R1:W-:Y:S04]  /*6ff0*/  STG.E.U16 desc[UR28][R8.64], R37 ;  /* 0x0000002508007986 */ /* 0x0003e8000c10151c */
[----:B------:R4:W-:Y:S01]  /*7000*/  STG.E.U16 desc[UR28][R10.64], R5 ;  /* 0x000000050a007986 */ /* 0x0009e2000c10151c */
[----:B0-----:R-:W-:-:S03]  /*7010*/  PRMT R7, R38, 0x7632, R7 ;  /* 0x0000763226077816 */ /* 0x001fc60000000007 */
[----:B------:R0:W-:Y:S01]  /*7020*/  STG.E.U16 desc[UR28][R12.64], R38 ;  /* 0x000000260c007986 */ /* 0x0001e2000c10151c */
[----:B-1----:R-:W-:-:S03]  /*7030*/  PRMT R9, R39, 0x7632, R9 ;  /* 0x0000763227097816 */ /* 0x002fc60000000009 */
[----:B------:R1:W-:Y:S01]  /*7040*/  STG.E.U16 desc[UR28][R14.64], R7 ;  /* 0x000000070e007986 */ /* 0x0003e2000c10151c */
[----:B----4-:R-:W-:-:S03]  /*7050*/  PRMT R11, R40, 0x7632, R11 ;  /* 0x00007632280b7816 */ /* 0x010fc6000000000b */
[----:B------:R2:W-:Y:S01]  /*7060*/  STG.E.U16 desc[UR28][R16.64], R39 ;  /* 0x0000002710007986 */ /* 0x0005e2000c10151c */
[C---:B------:R-:W-:Y:S01]  /*7070*/  SHF.L.U32 R5, R68.reuse, 0x2, RZ ;  /* 0x0000000244057819 */ /* 0x040fe200000006ff */
[----:B------:R-:W-:Y:S01]  /*7080*/  IMAD.HI R68, R68, 0x4, RZ ;  /* 0x0000000444447827 */ /* 0x000fe200078e02ff */
[----:B0-----:R-:W-:Y:S01]  /*7090*/  PRMT R13, R41, 0x7632, R13 ;  /* 0x00007632290d7816 */ /* 0x001fe2000000000d */
[----:B------:R0:W-:Y:S01]  /*70a0*/  STG.E.U16 desc[UR28][R18.64], R9 ;  /* 0x0000000912007986 */ /* 0x0001e2000c10151c */
[----:B-1----:R-:W-:-:S03]  /*70b0*/  PRMT R15, R42, 0x7632, R15 ;  /* 0x000076322a0f7816 */ /* 0x002fc6000000000f */
[----:B------:R-:W-:Y:S01]  /*70c0*/  STG.E.U16 desc[UR28][R20.64], R40 ;  /* 0x0000002814007986 */ /* 0x000fe2000c10151c */
[----:B--2---:R-:W-:-:S03]  /*70d0*/  PRMT R17, R43, 0x7632, R17 ;  /* 0x000076322b117816 */ /* 0x004fc60000000011 */
[----:B------:R-:W-:Y:S04]  /*70e0*/  STG.E.U16 desc[UR28][R22.64], R11 ;  /* 0x0000000b16007986 */ /* 0x000fe8000c10151c */
[----:B------:R-:W-:Y:S01]  /*70f0*/  STG.E.U16 desc[UR28][R24.64], R41 ;  /* 0x0000002918007986 */ /* 0x000fe2000c10151c */
[----:B0-----:R-:W0:Y:S03]  /*7100*/  LDC.64 R8, c[0x0][0x3a0] ;  /* 0x0000e800ff087b82 */ /* 0x001e260000000a00 */
[----:B------:R-:W-:Y:S04]  /*7110*/  STG.E.U16 desc[UR28][R26.64], R13 ;  /* 0x0000000d1a007986 */ /* 0x000fe8000c10151c */
[----:B------:R-:W-:Y:S04]  /*7120*/  STG.E.U16 desc[UR28][R28.64], R42 ;  /* 0x0000002a1c007986 */ /* 0x000fe8000c10151c */
[----:B------:R-:W-:Y:S04]  /*7130*/  STG.E.U16 desc[UR28][R30.64], R15 ;  /* 0x0000000f1e007986 */ /* 0x000fe8000c10151c */
[----:B------:R-:W-:Y:S04]  /*7140*/  STG.E.U16 desc[UR28][R32.64], R43 ;  /* 0x0000002b20007986 */ /* 0x000fe8000c10151c */
[----:B------:R-:W-:Y:S01]  /*7150*/  STG.E.U16 desc[UR28][R34.64], R17 ;  /* 0x0000001122007986 */ /* 0x000fe2000c10151c */
[----:B------:R-:W-:Y:S06]  /*7160*/  BAR.SYNC.DEFER_BLOCKING 0x0 ;  /* 0x0000000000007b1d */ /* 0x000fec0000010000 */
[----:B------:R0:W-:Y:S02]  /*7170*/  STSM.16.M88 [R2], R3 ;  /* 0x0000000302007844 */ /* 0x0001e40000000000 */
[----:B------:R-:W-:Y:S01]  /*7180*/  BAR.SYNC.DEFER_BLOCKING 0x0 ;  /* 0x0000000000007b1d */ /* 0x000fe20000010000 */
[----:B0-----:R-:W-:-:S04]  /*7190*/  IADD3 R2, P2, P3, R5, UR6, R8 ;  /* 0x0000000605027c10 */ /* 0x001fc8000fb5e008 */
[----:B------:R-:W-:Y:S01]  /*71a0*/  IADD3.X R3, PT, PT, R68, UR5, R9, P2, P3 ;  /* 0x0000000544037c10 */ /* 0x000fe200097e6409 */
[----:B------:R-:W0:Y:S04]  /*71b0*/  LDSM.16.M88 R7, [R76+UR13] ;  /* 0x0000000d4c07783b */ /* 0x000e280008000000 */
[----:B0-----:R0:W-:Y:S01]  /*71c0*/  @!P1 STG.E desc[UR28][R2.64], R7 ;  /* 0x0000000702009986 */ /* 0x0011e2000c10191c */
[----:B------:R-:W-:Y:S06]  /*71d0*/  BAR.SYNC.DEFER_BLOCKING 0x0 ;  /* 0x0000000000007b1d */ /* 0x000fec0000010000 */
[----:B------:R-:W-:Y:S05]  /*71e0*/  @P0 BRA `(.L_x_20) ;  /* 0x0000000000a00947 */ /* 0x000fea0003800000 */
[----:B------:R-:W1:Y:S01]  /*71f0*/  S2UR UR5, SR_CgaCtaId ;  /* 0x00000000000579c3 */ /* 0x000e620000008800 */
[----:B------:R-:W-:Y:S01]  /*7200*/  NOP ;  /* 0x0000000000007918 */ /* 0x000fe20000000000 */
[----:B------:R-:W-:Y:S01]  /*7210*/  UMOV UR4, 0x50 ;  /* 0x0000005000047882 */ /* 0x000fe20000000000 */
[----:B------:R-:W-:Y:S02]  /*7220*/  MOV R0, UR14 ;  /* 0x0000000e00007c02 */ /* 0x000fe40008000f00 */
[----:B0-----:R-:W-:Y:S02]  /*7230*/  MOV R3, 0xff ;  /* 0x000000ff00037802 */ /* 0x001fe40000000f00 */
[----:B------:R-:W-:Y:S02]  /*7240*/  LOP3.LUT R0, R0, 0xffff, RZ, 0xc0, !PT ;  /* 0x0000ffff00007812 */ /* 0x000fe400078ec0ff */
[----:B------:R-:W-:Y:S02]  /*7250*/  MOV R7, 0x1 ;  /* 0x0000000100077802 */ /* 0x000fe40000000f00 */
[----:B------:R-:W-:-:S04]  /*7260*/  SHF.R.U32.HI R0, RZ, 0x5, R0 ;  /* 0x00000005ff007819 */ /* 0x000fc80000011600 */
[----:B------:R-:W-:Y:S02]  /*7270*/  IADD3 R2, PT, PT, R0, 0x10, RZ ;  /* 0x0000001000027810 */ /* 0x000fe40007ffe0ff */
[----:B------:R-:W-:Y:S01]  /*7280*/  SHF.L.U32 R0, R3, R0, RZ ;  /* 0x0000000003007219 */ /* 0x000fe200000006ff */
[----:B-1----:R-:W-:Y:S01]  /*7290*/  ULEA UR6, UR5, UR4, 0x18 ;  /* 0x0000000405067291 */ /* 0x002fe2000f8ec0ff */
[----:B------:R-:W-:-:S04]  /*72a0*/  SHF.L.U32 R3, R7, R2, RZ ;  /* 0x0000000207037219 */ /* 0x000fc800000006ff */
[----:B------:R-:W-:-:S04]  /*72b0*/  LOP3.LUT R0, R3, R0, RZ, 0xfc, !PT ;  /* 0x0000000003007212 */ /* 0x000fc800078efcff */
[----:B------:R-:W0:Y:S01]  /*72c0*/  LDS R5, [UR6] ;  /* 0x00000006ff057984 */ /* 0x000e220008000800 */
[C---:B------:R-:W-:Y:S02]  /*72d0*/  LOP3.LUT R2, R0.reuse, 0xffff, RZ, 0xc0, !PT ;  /* 0x0000ffff00027812 */ /* 0x040fe400078ec0ff */
[----:B0-----:R-:W-:-:S04]  /*72e0*/  LOP3.LUT R3, R0, 0xffff, R5, 0x80, !PT ;  /* 0x0000ffff00037812 */ /* 0x001fc800078e8005 */
[----:B------:R-:W-:-:S13]  /*72f0*/  ISETP.NE.AND P0, PT, R3, R2, PT ;  /* 0x000000020300720c */ /* 0x000fda0003f05270 */
[----:B------:R-:W-:Y:S05]  /*7300*/  @P0 BRA `(.L_x_21) ;  /* 0x0000000000500947 */ /* 0x000fea0003800000 */
[----:B------:R-:W-:Y:S02]  /*7310*/  SHF.R.U32.HI R5, RZ, 0x10, R5 ;  /* 0x00000010ff057819 */ /* 0x000fe40000011605 */
[----:B------:R-:W-:-:S04]  /*7320*/  SHF.R.U32.HI R2, RZ, 0x10, R0 ;  /* 0x00000010ff027819 */ /* 0x000fc80000011600 */
[----:B------:R-:W-:-:S04]  /*7330*/  LOP3.LUT R5, R5, R2, RZ, 0xc0, !PT ;  /* 0x0000000205057212 */ /* 0x000fc800078ec0ff */
[----:B------:R-:W-:-:S13]  /*7340*/  ISETP.NE.AND P0, PT, R5, R2, PT ;  /* 0x000000020500720c */ /* 0x000fda0003f05270 */
[----:B------:R-:W-:Y:S05]  /*7350*/  @P0 BRA `(.L_x_22) ;  /* 0x0000000000300947 */ /* 0x000fea0003800000 */
[----:B------:R-:W-:Y:S01]  /*7360*/  R2UR UR4, R0 ;  /* 0x00000000000472ca */ /* 0x000fe200000e0000 */
[----:B------:R-:W-:Y:S01]  /*7370*/  VOTEU.ANY UR5, UPT, PT ;  /* 0x0000000000057886 */ /* 0x000fe200038e0100 */
[----:B------:R-:W0:Y:S01]  /*7380*/  S2R R0, SR_LANEID ;  /* 0x0000000000007919 */ /* 0x000e220000000000 */
[----:B------:R-:W-:-:S10]  /*7390*/  UFLO.U32 UR5, UR5 ;  /* 0x00000005000572bd */ /* 0x000fd400080e0000 */
[----:B------:R-:W-:-:S06]  /*73a0*/  ULOP3.LUT UR4, URZ, UR4, URZ, 0x33, !UPT ;  /* 0x00000004ff047292 */ /* 0x000fcc000f8e33ff */
[----:B------:R-:W-:-:S04]  /*73b0*/  MOV R2, UR4 ;  /* 0x0000000400027c02 */ /* 0x000fc80008000f00 */
[----:B------:R-:W1:Y:S02]  /*73c0*/  REDUX UR7, R2 ;  /* 0x00000000020773c4 */ /* 0x000e640000000000 */
[----:B------:R2:W-:Y:S01]  /*73d0*/  UTCATOMSWS.AND URZ, UR4 ;  /* 0x0000000400ff79e3 */ /* 0x0005e20008000000 */
[----:B0-----:R-:W-:Y:S02]  /*73e0*/  ISETP.EQ.U32.AND P0, PT, R0, UR5, PT ;  /* 0x0000000500007c0c */ /* 0x001fe4000bf02070 */
[----:B-1----:R-:W-:-:S11]  /*73f0*/  MOV R0, UR7 ;  /* 0x0000000700007c02 */ /* 0x002fd60008000f00 */
[----:B------:R2:W-:Y:S01]  /*7400*/  @P0 ATOMS.AND RZ, [UR6], R0 ;  /* 0x00000000ffff098c */ /* 0x0005e2000a800006 */
[----:B------:R-:W-:Y:S05]  /*7410*/  BRA `(.L_x_20) ;  /* 0x0000000000147947 */ /* 0x000fea0003800000 */
.L_x_22:
[----:B------:R-:W-:-:S07]  /*7420*/  MOV R2, 0x7440 ;  /* 0x0000744000027802 */ /* 0x000fce0000000f00 */
[----:B------:R-:W-:Y:S05]  /*7430*/  CALL.REL.NOINC `($__internal_0_$__cuda_sm10x_tcgen05_guardrail_trap_col_being_dealloced_not_returned_by_alloc) ;  /* 0x0000000000447944 */ /* 0x000fea0003c00000 */
[----:B------:R-:W-:Y:S05]  /*7440*/  BRA `(.L_x_20) ;  /* 0x0000000000087947 */ /* 0x000fea0003800000 */
.L_x_21:
[----:B------:R-:W-:-:S07]  /*7450*/  MOV R2, 0x7470 ;  /* 0x0000747000027802 */ /* 0x000fce0000000f00 */
[----:B------:R-:W-:Y:S05]  /*7460*/  CALL.REL.NOINC `($__internal_2_$__cuda_sm10x_tcgen05_guardrail_trap_unallocated_columns_being_dealloced) ;  /* 0x0000000000507944 */ /* 0x000fea0003c00000 */
.L_x_20:
[----:B------:R-:W-:Y:S01]  /*7470*/  NOP ;  /* 0x0000000000007918 */ /* 0x000fe20000000000 */
[----:B--2---:R-:W-:Y:S05]  /*7480*/  EXIT ;  /* 0x000000000000794d */ /* 0x004fea0003800000 */
.L_x_8:
[----:B------:R-:W1:Y:S02]  /*7490*/  SYNCS.PHASECHK.TRANS64.TRYWAIT P4, [UR13+0x4000], RZ ;  /* 0x004000ffff0075a7 */ /* 0x000e64000808110d */
[----:B-1----:R-:W-:Y:S05]  /*74a0*/  @!P4 BRA `(.L_x_8) ;  /* 0xfffffffc00f8c947 */ /* 0x002fea000383ffff */
[----:B------:R-:W-:Y:S05]  /*74b0*/  BRA `(.L_x_7) ;  /* 0xffffffa000787947 */ /* 0x000fea000383ffff */
.L_x_14:
[----:B------:R-:W1:Y:S02]  /*74c0*/  SYNCS.PHASECHK.TRANS64.TRYWAIT P2, [UR13+0x8010], RZ ;  /* 0x008010ffff0075a7 */ /* 0x000e64000804110d */
[----:B-1----:R-:W-:Y:S05]  /*74d0*/  @!P2 BRA `(.L_x_14) ;  /* 0xfffffffc00f8a947 */ /* 0x002fea000383ffff */
[----:B------:R-:W-:Y:S05]  /*74e0*/  BRA `(.L_x_23) ;  /* 0xffffffcc00947947 */ /* 0x000fea000383ffff */
.L_x_15:
[----:B------:R-:W1:Y:S02]  /*74f0*/  SYNCS.PHASECHK.TRANS64.TRYWAIT P2, [UR17], R146 ;  /* 0x00000092ff0075a7 */ /* 0x000e640008041111 */
[----:B-1----:R-:W-:Y:S05]  /*7500*/  @!P2 BRA `(.L_x_15) ;  /* 0xfffffffc00f8a947 */ /* 0x002fea000383ffff */
[----:B------:R-:W-:Y:S05]  /*7510*/  BRA `(.L_x_24) ;  /* 0xffffffe4004c7947 */ /* 0x000fea000383ffff */
.L_x_19:
[----:B------:R-:W0:Y:S02]  /*7520*/  SYNCS.PHASECHK.TRANS64.TRYWAIT P2, [UR17], R4 ;  /* 0x00000004ff0075a7 */ /* 0x000e240008041111 */
[----:B0-----:R-:W-:Y:S05]  /*7530*/  @!P2 BRA `(.L_x_19) ;  /* 0xfffffffc00f8a947 */ /* 0x001fea000383ffff */
[----:B------:R-:W-:Y:S05]  /*7540*/  BRA `(.L_x_18) ;  /* 0xffffffec00e87947 */ /* 0x000fea000383ffff */
        .weak           $__internal_0_$__cuda_sm10x_tcgen05_guardrail_trap_col_being_dealloced_not_returned_by_alloc
        .type           $__internal_0_$__cuda_sm10x_tcgen05_guardrail_trap_col_being_dealloced_not_returned_by_alloc,@function
        .size           $__internal_0_$__cuda_sm10x_tcgen05_guardrail_trap_col_being_dealloced_not_returned_by_alloc,($__internal_1_$__cuda_sm10x_tcgen05_guardrail_trap_phase_invalid_during_alloc - $__internal_0_$__cuda_sm10x_tcgen05_guardrail_trap_col_being_dealloced_not_returned_by_alloc)
$__internal_0_$__cuda_sm10x_tcgen05_guardrail_trap_col_being_dealloced_not_returned_by_alloc:
[----:B------:R-:W-:Y:S05]  /*7550*/  BPT.TRAP 0x1 ;  /* 0x000000040000795c */ /* 0x000fea0000300000 */
[----:B------:R-:W-:-:S04]  /*7560*/  HFMA2 R3, -RZ, RZ, 0, 0 ;  /* 0x00000000ff037431 */ /* 0x000fc800000001ff */
[----:B------:R-:W-:Y:S05]  /*7570*/  RET.REL.NODEC R2 `(attn_fwd) ;  /* 0xffffff8802a07950 */ /* 0x000fea0003c3ffff */
        .weak           $__internal_1_$__cuda_sm10x_tcgen05_guardrail_trap_phase_invalid_during_alloc
        .type           $__internal_1_$__cuda_sm10x_tcgen05_guardrail_trap_phase_invalid_during_alloc,@function
        .size           $__internal_1_$__cuda_sm10x_tcgen05_guardrail_trap_phase_invalid_during_alloc,($__internal_2_$__cuda_sm10x_tcgen05_guardrail_trap_unallocated_columns_being_dealloced - $__internal_1_$__cuda_sm10x_tcgen05_guardrail_trap_phase_invalid_during_alloc)
$__internal_1_$__cuda_sm10x_tcgen05_guardrail_trap_phase_invalid_during_alloc:
[----:B------:R-:W-:Y:S05]  /*7580*/  BPT.TRAP 0x1 ;  /* 0x000000040000795c */ /* 0x000fea0000300000 */
[----:B------:R-:W-:-:S04]  /*7590*/  MOV R3, 0x0 ;  /* 0x0000000000037802 */ /* 0x000fc80000000f00 */
[----:B------:R-:W-:Y:S05]  /*75a0*/  RET.REL.NODEC R2 `(attn_fwd) ;  /* 0xffffff8802947950 */ /* 0x000fea0003c3ffff */
        .weak           $__internal_2_$__cuda_sm10x_tcgen05_guardrail_trap_unallocated_columns_being_dealloced
        .type           $__internal_2_$__cuda_sm10x_tcgen05_guardrail_trap_unallocated_columns_being_dealloced,@function
        .size           $__internal_2_$__cuda_sm10x_tcgen05_guardrail_trap_unallocated_columns_being_dealloced,(.L_x_28 - $__internal_2_$__cuda_sm10x_tcgen05_guardrail_trap_unallocated_columns_being_dealloced)
$__internal_2_$__cuda_sm10x_tcgen05_guardrail_trap_unallocated_columns_being_dealloced:
[----:B------:R-:W-:Y:S05]  /*75b0*/  BPT.TRAP 0x1 ;  /* 0x000000040000795c */ /* 0x000fea0000300000 */
[----:B------:R-:W-:-:S04]  /*75c0*/  HFMA2 R3, -RZ, RZ, 0, 0 ;  /* 0x00000000ff037431 */ /* 0x000fc800000001ff */
[----:B------:R-:W-:Y:S05]  /*75d0*/  RET.REL.NODEC R2 `(attn_fwd) ;  /* 0xffffff8802887950 */ /* 0x000fea0003c3ffff */
.L_x_25:
[----:B------:R-:W-:-:S00]  /*75e0*/  BRA `(.L_x_25) ;  /* 0xfffffffc00fc7947 */ /* 0x000fc0000383ffff */
[----:B------:R-:W-:-:S00]  /*75f0*/  NOP ;  /* 0x0000000000007918 */ /* 0x000fc00000000000 */
        /* <DEDUP_REMOVED lines=8> */
.L_x_28:


//--------------------- .nv.global.init           --------------------------
	.section	.nv.global.init,"aw",@progbits
.nv.global.init:
	.type		_$_str,@object
	.size		_$_str,(.L_3 - _$_str)
_$_str:
        /*0000*/ 	.byte	0x5f, 0x5f, 0x43, 0x55, 0x44, 0x41, 0x5f, 0x46, 0x54, 0x5a, 0x00
.L_3:


//--------------------- .nv.shared.attn_fwd       --------------------------
	.section	.nv.shared.attn_fwd,"aw",@nobits
	.sectionflags	@""
	.align	16
	.zero		1024


//--------------------- .nv.shared.reserved.0     --------------------------
	.section	.nv.shared.reserved.0,"aw",@nobits
	.align	8
	.weak		__nv_reservedSMEM_offset_0_alias
	.size		__nv_reservedSMEM_offset_0_alias, 0, 64
	.other		__nv_reservedSMEM_offset_0_alias,@"STO_CUDA_RESERVED_SHARED STV_DEFAULT"
__nv_reservedSMEM_offset_0_alias:
	.zero		0
.nv.shared.reserved.0:
	.zero		64
	.weak		__nv_reservedSMEM_allocation_phase
	.type		__nv_reservedSMEM_allocation_phase,@object
	.size		__nv_reservedSMEM_allocation_phase,(.L_0 - __nv_reservedSMEM_allocation_phase)
__nv_reservedSMEM_allocation_phase:
	.zero		1
.L_0:
	.zero		7
	.weak		__nv_reservedSMEM_devtool_atexit_pc
	.type		__nv_reservedSMEM_devtool_atexit_pc,@object
	.size		__nv_reservedSMEM_devtool_atexit_pc,(__nv_reservedSMEM_allocation_mask - __nv_reservedSMEM_devtool_atexit_pc)
__nv_reservedSMEM_devtool_atexit_pc:
	.zero		8
	.weak		__nv_reservedSMEM_allocation_mask
	.type		__nv_reservedSMEM_allocation_mask,@object
	.size		__nv_reservedSMEM_allocation_mask,(.L_2 - __nv_reservedSMEM_allocation_mask)
__nv_reservedSMEM_allocation_mask:
	.zero		4
.L_2:


//--------------------- .nv.constant0.attn_fwd    --------------------------
	.section	.nv.constant0.attn_fwd,"a",@progbits
	.sectionflags	@""
	.align	4
.nv.constant0.attn_fwd:
	.zero		1032


//--------------------- SYMBOLS --------------------------

	.type		.nv.reservedSmem.offset0,@object
	.size		.nv.reservedSmem.offset0,0x4
	.type		.nv.reservedSmem.cap,@object
	.size		.nv.reservedSmem.cap,0x4
